	.target	sm_90a

	.elftype	@"ET_EXEC"


//--------------------- .note.nv.tkinfo           --------------------------
	.section	.note.nv.tkinfo,"",@"SHT_NOTE"
	.sectionflags	@"SHF_NOTE_NV_TKINFO"
	.tkinfo
        /*0018*/ 	.word	0x00000002
        /*0030*/ 	.string	""
        /*0030*/ 	.string	"ptxas"
        /*0030*/ 	.string	"Cuda compilation tools, release 13.0, V13.0.88"
        /*0030*/ 	.string	"Build cuda_13.0.r13.0/compiler.36424714_0"
        /*0030*/ 	.string	"-v  -suppress-debug-info  -lineinfo  -arch sm_90a "



//--------------------- .note.nv.cuinfo           --------------------------
	.section	.note.nv.cuinfo,"",@"SHT_NOTE"
	.sectionflags	@"SHF_NOTE_NV_CUINFO"
        /*0018*/ 	.short	0x0002
        /*001a*/ 	.short	0x005a
        /*001c*/ 	.short	0x0082
	.zero		2


//--------------------- .nv.info                  --------------------------
	.section	.nv.info,"",@"SHT_CUDA_INFO"
	.align	4


	//----- nvinfo : EIATTR_REGCOUNT
	.align		4
        /*0000*/ 	.byte	0x04, 0x2f
        /*0002*/ 	.short	(.L_1 - .L_0)
	.align		4
.L_0:
        /*0004*/ 	.word	index@(gluon_wgmma)
        /*0008*/ 	.word	0x0000005a


	//----- nvinfo : EIATTR_FRAME_SIZE
	.align		4
.L_1:
        /*000c*/ 	.byte	0x04, 0x11
        /*000e*/ 	.short	(.L_3 - .L_2)
	.align		4
.L_2:
        /*0010*/ 	.word	index@(gluon_wgmma)
        /*0014*/ 	.word	0x00000000


	//----- nvinfo : EIATTR_MIN_STACK_SIZE
	.align		4
.L_3:
        /*0018*/ 	.byte	0x04, 0x12
        /*001a*/ 	.short	(.L_5 - .L_4)
	.align		4
.L_4:
        /*001c*/ 	.word	index@(gluon_wgmma)
        /*0020*/ 	.word	0x00000000
.L_5:


//--------------------- .nv.compat                --------------------------
	.section	.nv.compat,"",@"SHT_CUDA_COMPAT_INFO"
	.align	4
        /*0000*/ 	.byte	0x02, 0x09, 0x01, 0x00, 0x02, 0x02, 0x04, 0x00, 0x02, 0x05, 0x05, 0x00, 0x03, 0x07, 0x01, 0x01
        /*0010*/ 	.byte	0x02, 0x03, 0x03, 0x00, 0x02, 0x06, 0x01, 0x00, 0x04, 0x0b, 0x08, 0x00, 0x00, 0x00, 0x00, 0x00
        /*0020*/ 	.byte	0x00, 0x00, 0x00, 0x00


//--------------------- .nv.info.gluon_wgmma      --------------------------
	.section	.nv.info.gluon_wgmma,"",@"SHT_CUDA_INFO"
	.sectionflags	@""
	.align	4


	//----- nvinfo : EIATTR_CUDA_API_VERSION
	.align		4
        /*0000*/ 	.byte	0x04, 0x37
        /*0002*/ 	.short	(.L_7 - .L_6)
.L_6:
        /*0004*/ 	.word	0x00000082


	//----- nvinfo : EIATTR_KPARAM_INFO
	.align		4
.L_7:
        /*0008*/ 	.byte	0x04, 0x17
        /*000a*/ 	.short	(.L_9 - .L_8)
.L_8:
        /*000c*/ 	.word	0x00000000
        /*0010*/ 	.short	0x000a
        /*0012*/ 	.short	0x0048
        /*0014*/ 	.byte	0x00, 0xf4, 0x21, 0x00


	//----- nvinfo : EIATTR_KPARAM_INFO
	.align		4
.L_9:
        /*0018*/ 	.byte	0x04, 0x17
        /*001a*/ 	.short	(.L_11 - .L_10)
.L_10:
        /*001c*/ 	.word	0x00000000
        /*0020*/ 	.short	0x0009
        /*0022*/ 	.short	0x0040
        /*0024*/ 	.byte	0x00, 0xf4, 0x21, 0x00


	//----- nvinfo : EIATTR_KPARAM_INFO
	.align		4
.L_11:
        /*0028*/ 	.byte	0x04, 0x17
        /*002a*/ 	.short	(.L_13 - .L_12)
.L_12:
        /*002c*/ 	.word	0x00000000
        /*0030*/ 	.short	0x0008
        /*0032*/ 	.short	0x0038
        /*0034*/ 	.byte	0x00, 0xf0, 0x21, 0x00


	//----- nvinfo : EIATTR_KPARAM_INFO
	.align		4
.L_13:
        /*0038*/ 	.byte	0x04, 0x17
        /*003a*/ 	.short	(.L_15 - .L_14)
.L_14:
        /*003c*/ 	.word	0x00000000
        /*0040*/ 	.short	0x0007
        /*0042*/ 	.short	0x0030
        /*0044*/ 	.byte	0x00, 0xf0, 0x21, 0x00


	//----- nvinfo : EIATTR_KPARAM_INFO
	.align		4
.L_15:
        /*0048*/ 	.byte	0x04, 0x17
        /*004a*/ 	.short	(.L_17 - .L_16)
.L_16:
        /*004c*/ 	.word	0x00000000
        /*0050*/ 	.short	0x0006
        /*0052*/ 	.short	0x0028
        /*0054*/ 	.byte	0x00, 0xf0, 0x21, 0x00


	//----- nvinfo : EIATTR_KPARAM_INFO
	.align		4
.L_17:
        /*0058*/ 	.byte	0x04, 0x17
        /*005a*/ 	.short	(.L_19 - .L_18)
.L_18:
        /*005c*/ 	.word	0x00000000
        /*0060*/ 	.short	0x0005
        /*0062*/ 	.short	0x0020
        /*0064*/ 	.byte	0x00, 0xf0, 0x11, 0x00


	//----- nvinfo : EIATTR_KPARAM_INFO
	.align		4
.L_19:
        /*0068*/ 	.byte	0x04, 0x17
        /*006a*/ 	.short	(.L_21 - .L_20)
.L_20:
        /*006c*/ 	.word	0x00000000
        /*0070*/ 	.short	0x0004
        /*0072*/ 	.short	0x001c
        /*0074*/ 	.byte	0x00, 0xf0, 0x11, 0x00


	//----- nvinfo : EIATTR_KPARAM_INFO
	.align		4
.L_21:
        /*0078*/ 	.byte	0x04, 0x17
        /*007a*/ 	.short	(.L_23 - .L_22)
.L_22:
        /*007c*/ 	.word	0x00000000
        /*0080*/ 	.short	0x0003
        /*0082*/ 	.short	0x0018
        /*0084*/ 	.byte	0x00, 0xf0, 0x11, 0x00


	//----- nvinfo : EIATTR_KPARAM_INFO
	.align		4
.L_23:
        /*0088*/ 	.byte	0x04, 0x17
        /*008a*/ 	.short	(.L_25 - .L_24)
.L_24:
        /*008c*/ 	.word	0x00000000
        /*0090*/ 	.short	0x0002
        /*0092*/ 	.short	0x0010
        /*0094*/ 	.byte	0x00, 0xf4, 0x21, 0x00


	//----- nvinfo : EIATTR_KPARAM_INFO
	.align		4
.L_25:
        /*0098*/ 	.byte	0x04, 0x17
        /*009a*/ 	.short	(.L_27 - .L_26)
.L_26:
        /*009c*/ 	.word	0x00000000
        /*00a0*/ 	.short	0x0001
        /*00a2*/ 	.short	0x0008
        /*00a4*/ 	.byte	0x00, 0xf4, 0x21, 0x00


	//----- nvinfo : EIATTR_KPARAM_INFO
	.align		4
.L_27:
        /*00a8*/ 	.byte	0x04, 0x17
        /*00aa*/ 	.short	(.L_29 - .L_28)
.L_28:
        /*00ac*/ 	.word	0x00000000
        /*00b0*/ 	.short	0x0000
        /*00b2*/ 	.short	0x0000
        /*00b4*/ 	.byte	0x00, 0xf4, 0x21, 0x00


	//----- nvinfo : EIATTR_SPARSE_MMA_MASK
	.align		4
.L_29:
        /*00b8*/ 	.byte	0x03, 0x50
        /*00ba*/ 	.short	0x0000


	//----- nvinfo : EIATTR_MAXREG_COUNT
	.align		4
        /*00bc*/ 	.byte	0x03, 0x1b
        /*00be*/ 	.short	0x00ff


	//----- nvinfo : EIATTR_NUM_BARRIERS
	.align		4
        /*00c0*/ 	.byte	0x02, 0x4c
        /*00c2*/ 	.byte	0x01
	.zero		1


	//----- nvinfo : EIATTR_MERCURY_ISA_VERSION
	.align		4
        /*00c4*/ 	.byte	0x03, 0x5f
        /*00c6*/ 	.short	0x0101


	//----- nvinfo : EIATTR_INT_WARP_WIDE_INSTR_OFFSETS
	.align		4
        /*00c8*/ 	.byte	0x04, 0x31
        /*00ca*/ 	.short	(.L_31 - .L_30)


	//   ....[0]....
.L_30:
        /*00cc*/ 	.word	0x00001440


	//   ....[1]....
        /*00d0*/ 	.word	0x00001460


	//   ....[2]....
        /*00d4*/ 	.word	0x00001470


	//   ....[3]....
        /*00d8*/ 	.word	0x00001480


	//   ....[4]....
        /*00dc*/ 	.word	0x00001590


	//   ....[5]....
        /*00e0*/ 	.word	0x00001960


	//   ....[6]....
        /*00e4*/ 	.word	0x00001970


	//   ....[7]....
        /*00e8*/ 	.word	0x000019e0


	//   ....[8]....
        /*00ec*/ 	.word	0x000019f0


	//   ....[9]....
        /*00f0*/ 	.word	0x00001e90


	//   ....[10]....
        /*00f4*/ 	.word	0x00001eb0


	//----- nvinfo : EIATTR_COOP_GROUP_MASK_REGIDS
	.align		4
.L_31:
        /*00f8*/ 	.byte	0x04, 0x29
        /*00fa*/ 	.short	(.L_33 - .L_32)


	//   ....[0]....
.L_32:
        /*00fc*/ 	.word	0xffffffff


	//   ....[1]....
        /*0100*/ 	.word	0xffffffff


	//   ....[2]....
        /*0104*/ 	.word	0xffffffff


	//----- nvinfo : EIATTR_COOP_GROUP_INSTR_OFFSETS
	.align		4
.L_33:
        /*0108*/ 	.byte	0x04, 0x28
        /*010a*/ 	.short	(.L_35 - .L_34)


	//   ....[0]....
.L_34:
        /*010c*/ 	.word	0x00000150


	//   ....[1]....
        /*0110*/ 	.word	0x00000720


	//   ....[2]....
        /*0114*/ 	.word	0x00000cd0


	//----- nvinfo : EIATTR_MBARRIER_INSTR_OFFSETS
	.align		4
.L_35:
        /*0118*/ 	.byte	0x04, 0x39
        /*011a*/ 	.short	(.L_37 - .L_36)


	//   ....[0]....
.L_36:
        /*011c*/ 	.word	0x000015e0
        /*0120*/ 	.word	0x000000ff
        /*0124*/ 	.word	0x00014000
        /*0128*/ 	.short	0x0100
        /*012a*/ 	.byte	0x14
	.zero		1


	//   ....[1]....
        /*012c*/ 	.word	0x00001600
        /*0130*/ 	.word	0x000000ff
        /*0134*/ 	.word	0x00014008
        /*0138*/ 	.short	0x0100
        /*013a*/ 	.byte	0x14
	.zero		1


	//   ....[2]....
        /*013c*/ 	.word	0x00001630
        /*0140*/ 	.word	0x000000ff
        /*0144*/ 	.word	0x00014010
        /*0148*/ 	.short	0x0100
        /*014a*/ 	.byte	0x14
	.zero		1


	//   ....[3]....
        /*014c*/ 	.word	0x00001650
        /*0150*/ 	.word	0x000000ff
        /*0154*/ 	.word	0x00014018
        /*0158*/ 	.short	0x0100
        /*015a*/ 	.byte	0x14
	.zero		1


	//   ....[4]....
        /*015c*/ 	.word	0x00001aa0
        /*0160*/ 	.word	0x000000ff
        /*0164*/ 	.word	0x00014000
        /*0168*/ 	.short	0x010a
        /*016a*/ 	.byte	0x12
	.zero		1


	//   ....[5]....
        /*016c*/ 	.word	0x00001df0
        /*0170*/ 	.word	0x000000ff
        /*0174*/ 	.word	0x00014000
        /*0178*/ 	.short	0x0108
        /*017a*/ 	.byte	0x14
	.zero		1


	//   ....[6]....
        /*017c*/ 	.word	0x00001f50
        /*0180*/ 	.word	0x000000ff
        /*0184*/ 	.word	0x00014008
        /*0188*/ 	.short	0x0108
        /*018a*/ 	.byte	0x14
	.zero		1


	//   ....[7]....
        /*018c*/ 	.word	0x00002030
        /*0190*/ 	.word	0x000000ff
        /*0194*/ 	.word	0x00014010
        /*0198*/ 	.short	0x0108
        /*019a*/ 	.byte	0x14
	.zero		1


	//   ....[8]....
        /*019c*/ 	.word	0x000020b0
        /*01a0*/ 	.word	0x000000ff
        /*01a4*/ 	.word	0x00014018
        /*01a8*/ 	.short	0x0108
        /*01aa*/ 	.byte	0x14
	.zero		1


	//   ....[9]....
        /*01ac*/ 	.word	0x000021c0
        /*01b0*/ 	.word	0x000000ff
        /*01b4*/ 	.word	0x00014000
        /*01b8*/ 	.short	0x010a
        /*01ba*/ 	.byte	0x12
	.zero		1


	//----- nvinfo : EIATTR_NUM_MBARRIERS
	.align		4
.L_37:
        /*01bc*/ 	.byte	0x03, 0x38
        /*01be*/ 	.short	0x0004


	//----- nvinfo : EIATTR_EXIT_INSTR_OFFSETS
	.align		4
        /*01c0*/ 	.byte	0x04, 0x1c
        /*01c2*/ 	.short	(.L_39 - .L_38)


	//   ....[0]....
.L_38:
        /*01c4*/ 	.word	0x000021b0


	//----- nvinfo : EIATTR_REQNTID
	.align		4
.L_39:
        /*01c8*/ 	.byte	0x04, 0x10
        /*01ca*/ 	.short	(.L_41 - .L_40)
.L_40:
        /*01cc*/ 	.word	0x00000100
        /*01d0*/ 	.word	0x00000001
        /*01d4*/ 	.word	0x00000001


	//----- nvinfo : EIATTR_CRS_STACK_SIZE
	.align		4
.L_41:
        /*01d8*/ 	.byte	0x04, 0x1e
        /*01da*/ 	.short	(.L_43 - .L_42)
.L_42:
        /*01dc*/ 	.word	0x00000000


	//----- nvinfo : EIATTR_CBANK_PARAM_SIZE
	.align		4
.L_43:
        /*01e0*/ 	.byte	0x03, 0x19
        /*01e2*/ 	.short	0x0050


	//----- nvinfo : EIATTR_PARAM_CBANK
	.align		4
        /*01e4*/ 	.byte	0x04, 0x0a
        /*01e6*/ 	.short	(.L_45 - .L_44)
	.align		4
.L_44:
        /*01e8*/ 	.word	index@(.nv.constant0.gluon_wgmma)
        /*01ec*/ 	.short	0x0210
        /*01ee*/ 	.short	0x0050


	//----- nvinfo : EIATTR_SW_WAR
	.align		4
.L_45:
        /*01f0*/ 	.byte	0x04, 0x36
        /*01f2*/ 	.short	(.L_47 - .L_46)
.L_46:
        /*01f4*/ 	.word	0x00000008
.L_47:


//--------------------- .nv.callgraph             --------------------------
	.section	.nv.callgraph,"",@"SHT_CUDA_CALLGRAPH"
	.align	4
	.sectionentsize	8
	.align		4
        /*0000*/ 	.word	0x00000000
	.align		4
        /*0004*/ 	.word	0xffffffff
	.align		4
        /*0008*/ 	.word	0x00000000
	.align		4
        /*000c*/ 	.word	0xfffffffe
	.align		4
        /*0010*/ 	.word	0x00000000
	.align		4
        /*0014*/ 	.word	0xfffffffd
	.align		4
        /*0018*/ 	.word	0x00000000
	.align		4
        /*001c*/ 	.word	0xfffffffc


//--------------------- .text.gluon_wgmma         --------------------------
	.section	.text.gluon_wgmma,"ax",@progbits
	.align	128
        .global         gluon_wgmma
        .type           gluon_wgmma,@function
        .size           gluon_wgmma,(.L_x_52 - gluon_wgmma)
        .other          gluon_wgmma,@"STO_CUDA_ENTRY STV_DEFAULT"
gluon_wgmma:
.text.gluon_wgmma:
[----:B------:R-:W-:Y:S01]  /*0000*/  LDC R1, c[0x0][0x28] ;  /* 0x00000a00ff017b82 */ /* 0x000fe20000000800 */
[----:B------:R-:W1:Y:S07]  /*0010*/  S2R R0, SR_TID.X ;  /* 0x0000000000007919 */ /* 0x000e6e0000002100 */
[----:B------:R-:W2:Y:S01]  /*0020*/  S2UR UR4, SR_CgaCtaId ;  /* 0x00000000000479c3 */ /* 0x000ea20000008800 */
[----:B------:R-:W-:Y:S01]  /*0030*/  UMOV UR20, 0x400 ;  /* 0x0000040000147882 */ /* 0x000fe20000000000 */
[----:B------:R-:W-:Y:S01]  /*0040*/  ULDC UR6, c[0x0][0xc] ;  /* 0x0000030000067ab9 */ /* 0x000fe20000000800 */
[----:B------:R-:W-:Y:S01]  /*0050*/  ULDC.64 UR32, c[0x0][0x250] ;  /* 0x0000940000207ab9 */ /* 0x000fe20000000a00 */
[----:B------:R-:W-:Y:S04]  /*0060*/  BSSY B0, `(.L_x_0) ;  /* 0x000001f000007945 */ /* 0x000fe80003800000 */
[----:B------:R-:W3:Y:S08]  /*0070*/  LDC R3, c[0x0][0x228] ;  /* 0x00008a00ff037b82 */ /* 0x000ef00000000800 */
[----:B------:R-:W4:Y:S08]  /*0080*/  LDC R10, c[0x0][0x230] ;  /* 0x00008c00ff0a7b82 */ /* 0x000f300000000800 */
[----:B------:R-:W-:Y:S01]  /*0090*/  S2UR UR34, SR_CTAID.Y ;  /* 0x00000000002279c3 */ /* 0x000fe20000002600 */
[----:B--2---:R-:W-:-:S03]  /*00a0*/  ULEA UR20, UR4, UR20, 0x18 ;  /* 0x0000001404147291 */ /* 0x004fc6000f8ec03f */
[----:B------:R-:W-:Y:S01]  /*00b0*/  ULDC UR4, c[0x0][0x10] ;  /* 0x0000040000047ab9 */ /* 0x000fe20000000800 */
[----:B-1----:R-:W-:-:S03]  /*00c0*/  LOP3.LUT R2, R0, 0xff, RZ, 0xc0, !PT ;  /* 0x000000ff00027812 */ /* 0x002fc600078ec0ff */
[----:B------:R-:W1:Y:S01]  /*00d0*/  S2UR UR5, SR_CTAID.Z ;  /* 0x00000000000579c3 */ /* 0x000e620000002700 */
[----:B---3--:R-:W-:Y:S01]  /*00e0*/  VIADD R3, R3, 0xffffffff ;  /* 0xffffffff03037836 */ /* 0x008fe20000000000 */
[C---:B------:R-:W-:Y:S02]  /*00f0*/  ISETP.GE.U32.AND P0, PT, R2.reuse, 0x20, PT ;  /* 0x000000200200780c */ /* 0x040fe40003f06070 */
[C---:B------:R-:W-:Y:S02]  /*0100*/  ISETP.NE.U32.AND P2, PT, R2.reuse, RZ, PT ;  /* 0x000000ff0200720c */ /* 0x040fe40003f45070 */
[----:B------:R-:W-:Y:S02]  /*0110*/  LEA R11, R2, UR20, 0x2 ;  /* 0x00000014020b7c11 */ /* 0x000fe4000f8e10ff */
[----:B------:R-:W2:Y:S01]  /*0120*/  S2UR UR23, SR_CTAID.X ;  /* 0x00000000001779c3 */ /* 0x000ea20000002500 */
[----:B----4-:R-:W-:-:S06]  /*0130*/  VIADD R12, R10, 0xffffffff ;  /* 0xffffffff0a0c7836 */ /* 0x010fcc0000000000 */
[----:B------:R3:W-:Y:S01]  /*0140*/  @!P0 STS [R11], RZ ;  /* 0x000000ff0b008388 */ /* 0x0007e20000000800 */
[----:B------:R-:W-:-:S03]  /*0150*/  NOP ;  /* 0x0000000000007918 */ /* 0x000fc60000000000 */
[----:B------:R3:W-:Y:S01]  /*0160*/  @!P2 STS [UR20+0x24], R3 ;  /* 0x00002403ff00a988 */ /* 0x0007e20008000814 */
[----:B-1----:R-:W-:-:S03]  /*0170*/  UIMAD UR4, UR5, UR4, UR34 ;  /* 0x00000004050472a4 */ /* 0x002fc6000f8e0222 */
[----:B------:R3:W-:Y:S01]  /*0180*/  @!P2 STS [UR20+0x20], R12 ;  /* 0x0000200cff00a988 */ /* 0x0007e20008000814 */
[----:B--2---:R-:W-:-:S04]  /*0190*/  UIMAD UR4, UR4, UR6, UR23 ;  /* 0x00000006040472a4 */ /* 0x004fc8000f8e0217 */
[----:B------:R-:W-:-:S03]  /*01a0*/  UIMAD UR5, UR4, 0x180, URZ ;  /* 0x00000180040578a4 */ /* 0x000fc6000f8e023f */
[----:B------:R-:W-:Y:S01]  /*01b0*/  UMOV UR4, URZ ;  /* 0x0000003f00047c82 */ /* 0x000fe20008000000 */
[----:B------:R-:W-:-:S04]  /*01c0*/  UIADD3 UR28, UP0, UR5, UR32, URZ ;  /* 0x00000020051c7290 */ /* 0x000fc8000ff1e03f */
[----:B------:R-:W-:Y:S01]  /*01d0*/  ULEA.HI.X.SX32 UR29, UR5, UR33, 0x1, UP0 ;  /* 0x00000021051d7291 */ /* 0x000fe200080f0e3f */
[----:B---3--:R-:W-:Y:S11]  /*01e0*/  @P2 BRA `(.L_x_1) ;  /* 0x0000000000182947 */ /* 0x008ff60003800000 */
[----:B------:R-:W1:Y:S01]  /*01f0*/  LDS R4, [UR20+0x8] ;  /* 0x00000814ff047984 */ /* 0x000e620008000800 */
[----:B------:R-:W2:Y:S01]  /*0200*/  LDC.64 R6, c[0x0][0x210] ;  /* 0x00008400ff067b82 */ /* 0x000ea20000000a00 */
[----:B------:R-:W-:Y:S02]  /*0210*/  IMAD.MOV.U32 R5, RZ, RZ, 0x70 ;  /* 0x00000070ff057424 */ /* 0x000fe400078e00ff */
[----:B--2---:R2:W-:Y:S03]  /*0220*/  STS.64 [UR20], R6 ;  /* 0x00000006ff007988 */ /* 0x0045e60008000a14 */
[----:B-1----:R-:W-:-:S05]  /*0230*/  LOP3.LUT R4, R4, 0x10, R5, 0xd8, !PT ;  /* 0x0000001004047812 */ /* 0x002fca00078ed805 */
[----:B------:R2:W-:Y:S02]  /*0240*/  STS [UR20+0x8], R4 ;  /* 0x00000804ff007988 */ /* 0x0005e40008000814 */
.L_x_1:
[----:B------:R-:W-:Y:S05]  /*0250*/  BSYNC B0 ;  /* 0x0000000000007941 */ /* 0x000fea0003800000 */
.L_x_0:
[----:B------:R-:W-:Y:S04]  /*0260*/  BSSY B0, `(.L_x_2) ;  /* 0x000000a000007945 */ /* 0x000fe80003800000 */
[----:B------:R-:W-:Y:S05]  /*0270*/  @P2 BRA `(.L_x_3) ;  /* 0x0000000000202947 */ /* 0x000fea0003800000 */
[----:B--2---:R-:W1:Y:S01]  /*0280*/  LDS R4, [UR20+0x34] ;  /* 0x00003414ff047984 */ /* 0x004e620008000800 */
[----:B------:R-:W-:Y:S02]  /*0290*/  IMAD.MOV.U32 R5, RZ, RZ, 0x1f000000 ;  /* 0x1f000000ff057424 */ /* 0x000fe400078e00ff */
[----:B------:R-:W-:Y:S01]  /*02a0*/  @!P2 IMAD.MOV.U32 R6, RZ, RZ, 0xff ;  /* 0x000000ffff06a424 */ /* 0x000fe200078e00ff */
[----:B------:R-:W2:Y:S02]  /*02b0*/  @!P2 LDS R7, [UR20+0x38] ;  /* 0x00003814ff07a984 */ /* 0x000ea40008000800 */
[----:B-1----:R-:W-:Y:S02]  /*02c0*/  LOP3.LUT R4, R4, 0xff000000, R5, 0xb8, !PT ;  /* 0xff00000004047812 */ /* 0x002fe400078eb805 */
[----:B--2---:R-:W-:-:S03]  /*02d0*/  @!P2 LOP3.LUT R5, R7, 0xff, R6, 0xb8, !PT ;  /* 0x000000ff0705a812 */ /* 0x004fc600078eb806 */
[----:B------:R1:W-:Y:S04]  /*02e0*/  STS [UR20+0x34], R4 ;  /* 0x00003404ff007988 */ /* 0x0003e80008000814 */
[----:B------:R1:W-:Y:S02]  /*02f0*/  @!P2 STS [UR20+0x38], R5 ;  /* 0x00003805ff00a988 */ /* 0x0003e40008000814 */
.L_x_3:
[----:B------:R-:W-:Y:S05]  /*0300*/  BSYNC B0 ;  /* 0x0000000000007941 */ /* 0x000fea0003800000 */
.L_x_2:
[----:B------:R-:W-:Y:S04]  /*0310*/  BSSY B0, `(.L_x_4) ;  /* 0x000000e000007945 */ /* 0x000fe80003800000 */
[----:B------:R-:W-:Y:S05]  /*0320*/  @P2 BRA `(.L_x_5) ;  /* 0x0000000000302947 */ /* 0x000fea0003800000 */
[----:B-1----:R-:W1:Y:S01]  /*0330*/  LDS R5, [UR20+0x34] ;  /* 0x00003414ff057984 */ /* 0x002e620008000800 */
[----:B--2---:R-:W2:Y:S03]  /*0340*/  LDC.64 R6, c[0x0][0x238] ;  /* 0x00008e00ff067b82 */ /* 0x004ea60000000a00 */
[----:B------:R-:W3:Y:S01]  /*0350*/  LDS R4, [UR20+0x1c] ;  /* 0x00001c14ff047984 */ /* 0x000ee20008000800 */
[C---:B--2---:R-:W-:Y:S01]  /*0360*/  SHF.L.U64.HI R7, R6.reuse, 0x1, R7 ;  /* 0x0000000106077819 */ /* 0x044fe20000010207 */
[----:B------:R-:W-:-:S03]  /*0370*/  IMAD.SHL.U32 R6, R6, 0x2, RZ ;  /* 0x0000000206067824 */ /* 0x000fc600078e00ff */
[--C-:B------:R-:W-:Y:S02]  /*0380*/  SHF.R.U32.HI R9, RZ, 0x4, R7.reuse ;  /* 0x00000004ff097819 */ /* 0x100fe40000011607 */
[----:B------:R-:W-:-:S05]  /*0390*/  SHF.R.U64 R6, R6, 0x4, R7 ;  /* 0x0000000406067819 */ /* 0x000fca0000001207 */
[----:B------:R4:W-:Y:S01]  /*03a0*/  STS [UR20+0xc], R6 ;  /* 0x00000c06ff007988 */ /* 0x0009e20008000814 */
[----:B-1----:R-:W-:Y:S02]  /*03b0*/  LOP3.LUT R5, R5, 0x7, RZ, 0xb8, !PT ;  /* 0x0000000705057812 */ /* 0x002fe400078eb8ff */
[----:B---3--:R-:W-:-:S03]  /*03c0*/  LOP3.LUT R4, R4, 0xf, R9, 0xb8, !PT ;  /* 0x0000000f04047812 */ /* 0x008fc600078eb809 */
[----:B------:R4:W-:Y:S04]  /*03d0*/  STS [UR20+0x34], R5 ;  /* 0x00003405ff007988 */ /* 0x0009e80008000814 */
[----:B------:R4:W-:Y:S02]  /*03e0*/  STS [UR20+0x1c], R4 ;  /* 0x00001c04ff007988 */ /* 0x0009e40008000814 */
.L_x_5:
[----:B------:R-:W-:Y:S05]  /*03f0*/  BSYNC B0 ;  /* 0x0000000000007941 */ /* 0x000fea0003800000 */
.L_x_4:
[----:B------:R-:W-:Y:S04]  /*0400*/  BSSY B1, `(.L_x_6) ;  /* 0x000001a000017945 */ /* 0x000fe80003800000 */
[----:B------:R-:W-:Y:S04]  /*0410*/  BSSY B0, `(.L_x_7) ;  /* 0x0000015000007945 */ /* 0x000fe80003800000 */
[----:B------:R-:W-:Y:S05]  /*0420*/  @P2 BRA `(.L_x_8) ;  /* 0x0000000000202947 */ /* 0x000fea0003800000 */
[----:B-12-4-:R-:W1:Y:S02]  /*0430*/  LDS R4, [UR20+0x34] ;  /* 0x00003414ff047984 */ /* 0x016e640008000800 */
[----:B-1----:R-:W-:-:S05]  /*0440*/  LOP3.LUT R4, R4, 0x38, RZ, 0xb8, !PT ;  /* 0x0000003804047812 */ /* 0x002fca00078eb8ff */
[----:B------:R1:W-:Y:S01]  /*0450*/  STS [UR20+0x34], R4 ;  /* 0x00003404ff007988 */ /* 0x0003e20008000814 */
[----:B------:R-:W-:Y:S05]  /*0460*/  @P2 BRA `(.L_x_9) ;  /* 0x0000000000202947 */ /* 0x000fea0003800000 */
[----:B-1----:R-:W1:Y:S01]  /*0470*/  LDS R4, [UR20+0x8] ;  /* 0x00000814ff047984 */ /* 0x002e620008000800 */
[----:B------:R-:W-:-:S05]  /*0480*/  IMAD.MOV.U32 R5, RZ, RZ, 0x780 ;  /* 0x00000780ff057424 */ /* 0x000fca00078e00ff */
[----:B-1----:R-:W-:-:S05]  /*0490*/  LOP3.LUT R4, R4, 0x500, R5, 0xd8, !PT ;  /* 0x0000050004047812 */ /* 0x002fca00078ed805 */
[----:B------:R3:W-:Y:S02]  /*04a0*/  STS [UR20+0x8], R4 ;  /* 0x00000804ff007988 */ /* 0x0007e40008000814 */
.L_x_8:
[----:B------:R-:W-:Y:S05]  /*04b0*/  @P2 BRA `(.L_x_10) ;  /* 0x0000000000282947 */ /* 0x000fea0003800000 */
[----:B-1234-:R-:W1:Y:S02]  /*04c0*/  LDS R4, [UR20+0x8] ;  /* 0x00000814ff047984 */ /* 0x01ee640008000800 */
[----:B-1----:R-:W-:-:S05]  /*04d0*/  LOP3.LUT R4, R4, 0x1800, RZ, 0xb8, !PT ;  /* 0x0000180004047812 */ /* 0x002fca00078eb8ff */
[----:B------:R2:W-:Y:S02]  /*04e0*/  STS [UR20+0x8], R4 ;  /* 0x00000804ff007988 */ /* 0x0005e40008000814 */
.L_x_9:
[----:B------:R-:W-:Y:S05]  /*04f0*/  @P2 BREAK B0 ;  /* 0x0000000000002942 */ /* 0x000fea0003800000 */
[----:B------:R-:W-:Y:S05]  /*0500*/  @P2 BRA `(.L_x_11) ;  /* 0x0000000000242947 */ /* 0x000fea0003800000 */
[----:B------:R-:W3:Y:S01]  /*0510*/  LDS R5, [UR20+0x8] ;  /* 0x00000814ff057984 */ /* 0x000ee20008000800 */
[----:B-12---:R-:W-:-:S05]  /*0520*/  IMAD.MOV.U32 R4, RZ, RZ, 0x6000 ;  /* 0x00006000ff047424 */ /* 0x006fca00078e00ff */
[----:B---3--:R-:W-:-:S04]  /*0530*/  LOP3.LUT R4, R5, 0x4000, R4, 0xd8, !PT ;  /* 0x0000400005047812 */ /* 0x008fc800078ed804 */
[----:B------:R-:W-:-:S05]  /*0540*/  LOP3.LUT R4, R4, 0x400000, RZ, 0xb8, !PT ;  /* 0x0040000004047812 */ /* 0x000fca00078eb8ff */
[----:B------:R5:W-:Y:S02]  /*0550*/  STS [UR20+0x8], R4 ;  /* 0x00000804ff007988 */ /* 0x000be40008000814 */
.L_x_10:
[----:B------:R-:W-:Y:S05]  /*0560*/  BSYNC B0 ;  /* 0x0000000000007941 */ /* 0x000fea0003800000 */
.L_x_7:
[----:B-12345:R-:W1:Y:S02]  /*0570*/  @!P2 LDS R4, [UR20+0x8] ;  /* 0x00000814ff04a984 */ /* 0x03ee640008000800 */
[----:B-1----:R-:W-:-:S05]  /*0580*/  @!P2 LOP3.LUT R4, R4, 0x8000, RZ, 0xb8, !PT ;  /* 0x000080000404a812 */ /* 0x002fca00078eb8ff */
[----:B------:R3:W-:Y:S02]  /*0590*/  @!P2 STS [UR20+0x8], R4 ;  /* 0x00000804ff00a988 */ /* 0x0007e40008000814 */
.L_x_11:
[----:B------:R-:W-:Y:S05]  /*05a0*/  BSYNC B1 ;  /* 0x0000000000017941 */ /* 0x000fea0003800000 */
.L_x_6:
[----:B------:R-:W-:Y:S05]  /*05b0*/  WARPSYNC.ALL ;  /* 0x0000000000007948 */ /* 0x000fea0003800000 */
[----:B------:R-:W4:Y:S02]  /*05c0*/  LDC R6, c[0x0][0x22c] ;  /* 0x00008b00ff067b82 */ /* 0x000f240000000800 */
[----:B----4-:R-:W-:Y:S01]  /*05d0*/  VIADD R6, R6, 0xffffffff ;  /* 0xffffffff06067836 */ /* 0x010fe20000000000 */
[----:B------:R-:W-:Y:S06]  /*05e0*/  @P0 BRA `(.L_x_12) ;  /* 0x0000000000280947 */ /* 0x000fec0003800000 */
[----:B-123--:R-:W1:Y:S01]  /*05f0*/  S2R R4, SR_LANEID ;  /* 0x0000000000047919 */ /* 0x00ee620000000000 */
[----:B------:R-:W-:Y:S05]  /*0600*/  WARPSYNC.ALL ;  /* 0x0000000000007948 */ /* 0x000fea0003800000 */
[----:B-1----:R-:W-:-:S05]  /*0610*/  IMAD.SHL.U32 R7, R4, 0x4, RZ ;  /* 0x0000000404077824 */ /* 0x002fca00078e00ff */
[----:B------:R-:W1:Y:S01]  /*0620*/  LDS R9, [R7+UR20] ;  /* 0x0000001407097984 */ /* 0x000e620008000800 */
[----:B------:R-:W-:-:S05]  /*0630*/  IADD3 R4, P1, R7, UR28, RZ ;  /* 0x0000001c07047c10 */ /* 0x000fca000ff3e0ff */
[----:B------:R-:W-:-:S05]  /*0640*/  IMAD.X R5, RZ, RZ, UR29, P1 ;  /* 0x0000001dff057e24 */ /* 0x000fca00088e06ff */
[----:B-1----:R4:W5:Y:S01]  /*0650*/  ATOMG.E.EXCH.STRONG.GPU PT, RZ, [R4], R9 ;  /* 0x0000000904ff73a8 */ /* 0x00296200041ee100 */
[----:B------:R-:W-:-:S04]  /*0660*/  DEPBAR {5,4,3,2,1,0} ;  /* 0x0000003f0000791a */ /* 0x000fc80000000000 */
[----:B------:R4:W-:Y:S01]  /*0670*/  UTMACCTL.IV [UR28] ;  /* 0x000000001c0079b9 */ /* 0x0009e20008000000 */
[----:B------:R-:W-:Y:S01]  /*0680*/  NOP ;  /* 0x0000000000007918 */ /* 0x000fe20000000000 */
.L_x_12:
[----:B------:R-:W-:Y:S05]  /*0690*/  @P0 BRA `(.L_x_13) ;  /* 0x00000000000c0947 */ /* 0x000fea0003800000 */
[----:B------:R0:W-:Y:S01]  /*06a0*/  UTMACMDFLUSH ;  /* 0x00000000000079b7 */ /* 0x0001e20000000000 */
[----:B------:R-:W-:Y:S05]  /*06b0*/  @P0 BRA `(.L_x_13) ;  /* 0x0000000000040947 */ /* 0x000fea0003800000 */
[----:B------:R-:W-:-:S04]  /*06c0*/  DEPBAR.LE SB0, 0x0 ;  /* 0x000080000000791a */ /* 0x000fc80000000000 */
.L_x_13:
[----:B------:R-:W-:Y:S05]  /*06d0*/  WARPSYNC.ALL ;  /* 0x0000000000007948 */ /* 0x000fea0003800000 */
[----:B-----5:R-:W-:Y:S06]  /*06e0*/  BAR.SYNC.DEFER_BLOCKING 0x0 ;  /* 0x0000000000007b1d */ /* 0x020fec0000010000 */
[----:B------:R-:W-:Y:S02]  /*06f0*/  BSSY B1, `(.L_x_14) ;  /* 0x000000b000017945 */ /* 0x000fe40003800000 */
[----:B------:R-:W-:Y:S06]  /*0700*/  BAR.SYNC.DEFER_BLOCKING 0x0 ;  /* 0x0000000000007b1d */ /* 0x000fec0000010000 */
[----:B------:R5:W-:Y:S01]  /*0710*/  @!P0 STS [R11], RZ ;  /* 0x000000ff0b008388 */ /* 0x000be20000000800 */
[----:B------:R-:W-:Y:S01]  /*0720*/  NOP ;  /* 0x0000000000007918 */ /* 0x000fe20000000000 */
[----:B------:R-:W-:Y:S05]  /*0730*/  @P2 BRA `(.L_x_15) ;  /* 0x0000000000182947 */ /* 0x000fea0003800000 */
[----:B-1234-:R-:W1:Y:S01]  /*0740*/  LDS R4, [UR20+0x8] ;  /* 0x00000814ff047984 */ /* 0x01ee620008000800 */
[----:B------:R-:W2:Y:S01]  /*0750*/  LDC.64 R8, c[0x0][0x218] ;  /* 0x00008600ff087b82 */ /* 0x000ea20000000a00 */
[----:B------:R-:W-:Y:S02]  /*0760*/  IMAD.MOV.U32 R5, RZ, RZ, 0x70 ;  /* 0x00000070ff057424 */ /* 0x000fe400078e00ff */
[----:B--2---:R2:W-:Y:S03]  /*0770*/  STS.64 [UR20], R8 ;  /* 0x00000008ff007988 */ /* 0x0045e60008000a14 */
[----:B-1----:R-:W-:-:S05]  /*0780*/  LOP3.LUT R4, R4, 0x10, R5, 0xd8, !PT ;  /* 0x0000001004047812 */ /* 0x002fca00078ed805 */
[----:B------:R2:W-:Y:S02]  /*0790*/  STS [UR20+0x8], R4 ;  /* 0x00000804ff007988 */ /* 0x0005e40008000814 */
.L_x_15:
[----:B----4-:R-:W-:Y:S05]  /*07a0*/  BSYNC B1 ;  /* 0x0000000000017941 */ /* 0x010fea0003800000 */
.L_x_14:
[----:B------:R-:W-:Y:S04]  /*07b0*/  BSSY B1, `(.L_x_16) ;  /* 0x000000a000017945 */ /* 0x000fe80003800000 */
[----:B------:R-:W-:Y:S05]  /*07c0*/  @P2 BRA `(.L_x_17) ;  /* 0x0000000000202947 */ /* 0x000fea0003800000 */
[----:B-123--:R-:W1:Y:S01]  /*07d0*/  LDS R4, [UR20+0x34] ;  /* 0x00003414ff047984 */ /* 0x00ee620008000800 */
[----:B------:R-:W-:Y:S02]  /*07e0*/  IMAD.MOV.U32 R5, RZ, RZ, 0x3f000000 ;  /* 0x3f000000ff057424 */ /* 0x000fe400078e00ff */
[----:B------:R-:W-:Y:S01]  /*07f0*/  @!P2 IMAD.MOV.U32 R7, RZ, RZ, 0x1f ;  /* 0x0000001fff07a424 */ /* 0x000fe200078e00ff */
[----:B------:R-:W2:Y:S02]  /*0800*/  @!P2 LDS R8, [UR20+0x38] ;  /* 0x00003814ff08a984 */ /* 0x000ea40008000800 */
[----:B-1----:R-:W-:Y:S02]  /*0810*/  LOP3.LUT R4, R4, 0xff000000, R5, 0xb8, !PT ;  /* 0xff00000004047812 */ /* 0x002fe400078eb805 */
[----:B--2---:R-:W-:-:S03]  /*0820*/  @!P2 LOP3.LUT R5, R8, 0xff, R7, 0xb8, !PT ;  /* 0x000000ff0805a812 */ /* 0x004fc600078eb807 */
[----:B------:R4:W-:Y:S04]  /*0830*/  STS [UR20+0x34], R4 ;  /* 0x00003404ff007988 */ /* 0x0009e80008000814 */
[----:B------:R4:W-:Y:S02]  /*0840*/  @!P2 STS [UR20+0x38], R5 ;  /* 0x00003805ff00a988 */ /* 0x0009e40008000814 */
.L_x_17:
[----:B------:R-:W-:Y:S05]  /*0850*/  BSYNC B1 ;  /* 0x0000000000017941 */ /* 0x000fea0003800000 */
.L_x_16:
[----:B------:R-:W-:Y:S04]  /*0860*/  BSSY B1, `(.L_x_18) ;  /* 0x0000004000017945 */ /* 0x000fe80003800000 */
[----:B------:R-:W-:Y:S05]  /*0870*/  @P2 BRA `(.L_x_19) ;  /* 0x0000000000082947 */ /* 0x000fea0003800000 */
[----:B------:R1:W-:Y:S04]  /*0880*/  STS [UR20+0x24], R12 ;  /* 0x0000240cff007988 */ /* 0x0003e80008000814 */
[----:B------:R1:W-:Y:S02]  /*0890*/  STS [UR20+0x20], R6 ;  /* 0x00002006ff007988 */ /* 0x0003e40008000814 */
.L_x_19:
[----:B------:R-:W-:Y:S05]  /*08a0*/  BSYNC B1 ;  /* 0x0000000000017941 */ /* 0x000fea0003800000 */
.L_x_18:
[----:B------:R-:W-:Y:S04]  /*08b0*/  BSSY B1, `(.L_x_20) ;  /* 0x000000e000017945 */ /* 0x000fe80003800000 */
[----:B------:R-:W-:Y:S05]  /*08c0*/  @P2 BRA `(.L_x_21) ;  /* 0x0000000000302947 */ /* 0x000fea0003800000 */
[----:B----4-:R-:W4:Y:S01]  /*08d0*/  LDS R5, [UR20+0x34] ;  /* 0x00003414ff057984 */ /* 0x010f220008000800 */
[----:B-1----:R-:W1:Y:S03]  /*08e0*/  LDC.64 R12, c[0x0][0x240] ;  /* 0x00009000ff0c7b82 */ /* 0x002e660000000a00 */
[----:B--23--:R-:W2:Y:S01]  /*08f0*/  LDS R4, [UR20+0x1c] ;  /* 0x00001c14ff047984 */ /* 0x00cea20008000800 */
[C---:B-1----:R-:W-:Y:S01]  /*0900*/  SHF.L.U64.HI R8, R12.reuse, 0x1, R13 ;  /* 0x000000010c087819 */ /* 0x042fe2000001020d */
[----:B------:R-:W-:-:S03]  /*0910*/  IMAD.SHL.U32 R7, R12, 0x2, RZ ;  /* 0x000000020c077824 */ /* 0x000fc600078e00ff */
[--C-:B------:R-:W-:Y:S02]  /*0920*/  SHF.R.U32.HI R9, RZ, 0x4, R8.reuse ;  /* 0x00000004ff097819 */ /* 0x100fe40000011608 */
[----:B------:R-:W-:-:S05]  /*0930*/  SHF.R.U64 R7, R7, 0x4, R8 ;  /* 0x0000000407077819 */ /* 0x000fca0000001208 */
[----:B------:R1:W-:Y:S01]  /*0940*/  STS [UR20+0xc], R7 ;  /* 0x00000c07ff007988 */ /* 0x0003e20008000814 */
[----:B----4-:R-:W-:Y:S02]  /*0950*/  LOP3.LUT R5, R5, 0x7, RZ, 0xb8, !PT ;  /* 0x0000000705057812 */ /* 0x010fe400078eb8ff */
[----:B--2---:R-:W-:-:S03]  /*0960*/  LOP3.LUT R4, R4, 0xf, R9, 0xb8, !PT ;  /* 0x0000000f04047812 */ /* 0x004fc600078eb809 */
[----:B------:R1:W-:Y:S04]  /*0970*/  STS [UR20+0x34], R5 ;  /* 0x00003405ff007988 */ /* 0x0003e80008000814 */
[----:B------:R1:W-:Y:S02]  /*0980*/  STS [UR20+0x1c], R4 ;  /* 0x00001c04ff007988 */ /* 0x0003e40008000814 */
.L_x_21:
[----:B------:R-:W-:Y:S05]  /*0990*/  BSYNC B1 ;  /* 0x0000000000017941 */ /* 0x000fea0003800000 */
.L_x_20:
[----:B------:R-:W-:Y:S04]  /*09a0*/  BSSY B2, `(.L_x_22) ;  /* 0x000001a000027945 */ /* 0x000fe80003800000 */
[----:B------:R-:W-:Y:S04]  /*09b0*/  BSSY B1, `(.L_x_23) ;  /* 0x0000015000017945 */ /* 0x000fe80003800000 */
[----:B------:R-:W-:Y:S05]  /*09c0*/  @P2 BRA `(.L_x_24) ;  /* 0x0000000000202947 */ /* 0x000fea0003800000 */
[----:B-1234-:R-:W1:Y:S02]  /*09d0*/  LDS R4, [UR20+0x34] ;  /* 0x00003414ff047984 */ /* 0x01ee640008000800 */
[----:B-1----:R-:W-:-:S05]  /*09e0*/  LOP3.LUT R4, R4, 0x38, RZ, 0xb8, !PT ;  /* 0x0000003804047812 */ /* 0x002fca00078eb8ff */
[----:B------:R1:W-:Y:S01]  /*09f0*/  STS [UR20+0x34], R4 ;  /* 0x00003404ff007988 */ /* 0x0003e20008000814 */
[----:B------:R-:W-:Y:S05]  /*0a00*/  @P2 BRA `(.L_x_25) ;  /* 0x0000000000202947 */ /* 0x000fea0003800000 */
[----:B-1----:R-:W1:Y:S01]  /*0a10*/  LDS R4, [UR20+0x8] ;  /* 0x00000814ff047984 */ /* 0x002e620008000800 */
[----:B------:R-:W-:-:S05]  /*0a20*/  IMAD.MOV.U32 R5, RZ, RZ, 0x780 ;  /* 0x00000780ff057424 */ /* 0x000fca00078e00ff */
[----:B-1----:R-:W-:-:S05]  /*0a30*/  LOP3.LUT R4, R4, 0x500, R5, 0xd8, !PT ;  /* 0x0000050004047812 */ /* 0x002fca00078ed805 */
[----:B------:R1:W-:Y:S02]  /*0a40*/  STS [UR20+0x8], R4 ;  /* 0x00000804ff007988 */ /* 0x0003e40008000814 */
.L_x_24:
[----:B------:R-:W-:Y:S05]  /*0a50*/  @P2 BRA `(.L_x_26) ;  /* 0x0000000000282947 */ /* 0x000fea0003800000 */
[----:B-1234-:R-:W1:Y:S02]  /*0a60*/  LDS R4, [UR20+0x8] ;  /* 0x00000814ff047984 */ /* 0x01ee640008000800 */
[----:B-1----:R-:W-:-:S05]  /*0a70*/  LOP3.LUT R4, R4, 0x1800, RZ, 0xb8, !PT ;  /* 0x0000180004047812 */ /* 0x002fca00078eb8ff */
[----:B------:R2:W-:Y:S02]  /*0a80*/  STS [UR20+0x8], R4 ;  /* 0x00000804ff007988 */ /* 0x0005e40008000814 */
.L_x_25:
[----:B------:R-:W-:Y:S05]  /*0a90*/  @P2 BREAK B1 ;  /* 0x0000000000012942 */ /* 0x000fea0003800000 */
[----:B------:R-:W-:Y:S05]  /*0aa0*/  @P2 BRA `(.L_x_27) ;  /* 0x0000000000242947 */ /* 0x000fea0003800000 */
[----:B-12---:R-:W1:Y:S01]  /*0ab0*/  LDS R4, [UR20+0x8] ;  /* 0x00000814ff047984 */ /* 0x006e620008000800 */
[----:B------:R-:W-:-:S05]  /*0ac0*/  IMAD.MOV.U32 R5, RZ, RZ, 0x6000 ;  /* 0x00006000ff057424 */ /* 0x000fca00078e00ff */
[----:B-1----:R-:W-:-:S04]  /*0ad0*/  LOP3.LUT R4, R4, 0x6000, R5, 0xd8, !PT ;  /* 0x0000600004047812 */ /* 0x002fc800078ed805 */
[----:B------:R-:W-:-:S05]  /*0ae0*/  LOP3.LUT R4, R4, 0x400000, RZ, 0xb8, !PT ;  /* 0x0040000004047812 */ /* 0x000fca00078eb8ff */
[----:B------:R1:W-:Y:S02]  /*0af0*/  STS [UR20+0x8], R4 ;  /* 0x00000804ff007988 */ /* 0x0003e40008000814 */
.L_x_26:
[----:B------:R-:W-:Y:S05]  /*0b00*/  BSYNC B1 ;  /* 0x0000000000017941 */ /* 0x000fea0003800000 */
.L_x_23:
[----:B-1234-:R-:W1:Y:S02]  /*0b10*/  @!P2 LDS R4, [UR20+0x8] ;  /* 0x00000814ff04a984 */ /* 0x01ee640008000800 */
[----:B-1----:R-:W-:-:S05]  /*0b20*/  @!P2 LOP3.LUT R4, R4, 0x8000, RZ, 0xb8, !PT ;  /* 0x000080000404a812 */ /* 0x002fca00078eb8ff */
[----:B------:R3:W-:Y:S02]  /*0b30*/  @!P2 STS [UR20+0x8], R4 ;  /* 0x00000804ff00a988 */ /* 0x0007e40008000814 */
.L_x_27:
[----:B------:R-:W-:Y:S05]  /*0b40*/  BSYNC B2 ;  /* 0x0000000000027941 */ /* 0x000fea0003800000 */
.L_x_22:
[----:B------:R-:W-:Y:S05]  /*0b50*/  WARPSYNC.ALL ;  /* 0x0000000000007948 */ /* 0x000fea0003800000 */
[----:B------:R-:W-:-:S04]  /*0b60*/  UIADD3 UR31, UR5, 0x80, URZ ;  /* 0x00000080051f7890 */ /* 0x000fc8000fffe03f */
[----:B------:R-:W-:-:S04]  /*0b70*/  UIADD3 UR30, UP0, UR31, UR32, URZ ;  /* 0x000000201f1e7290 */ /* 0x000fc8000ff1e03f */
[----:B------:R-:W-:Y:S01]  /*0b80*/  ULEA.HI.X.SX32 UR31, UR31, UR33, 0x1, UP0 ;  /* 0x000000211f1f7291 */ /* 0x000fe200080f0e3f */
[----:B------:R-:W-:Y:S11]  /*0b90*/  @P0 BRA `(.L_x_28) ;  /* 0x0000000000280947 */ /* 0x000ff60003800000 */
[----:B-123--:R-:W1:Y:S01]  /*0ba0*/  S2R R4, SR_LANEID ;  /* 0x0000000000047919 */ /* 0x00ee620000000000 */
[----:B------:R-:W-:Y:S05]  /*0bb0*/  WARPSYNC.ALL ;  /* 0x0000000000007948 */ /* 0x000fea0003800000 */
[----:B-1----:R-:W-:-:S05]  /*0bc0*/  IMAD.SHL.U32 R8, R4, 0x4, RZ ;  /* 0x0000000404087824 */ /* 0x002fca00078e00ff */
[----:B------:R-:W1:Y:S01]  /*0bd0*/  LDS R7, [R8+UR20] ;  /* 0x0000001408077984 */ /* 0x000e620008000800 */
[----:B------:R-:W-:-:S05]  /*0be0*/  IADD3 R4, P1, R8, UR30, RZ ;  /* 0x0000001e08047c10 */ /* 0x000fca000ff3e0ff */
[----:B------:R-:W-:-:S05]  /*0bf0*/  IMAD.X R5, RZ, RZ, UR31, P1 ;  /* 0x0000001fff057e24 */ /* 0x000fca00088e06ff */
[----:B-1----:R4:W2:Y:S01]  /*0c00*/  ATOMG.E.EXCH.STRONG.GPU PT, RZ, [R4], R7 ;  /* 0x0000000704ff73a8 */ /* 0x0028a200041ee100 */
[----:B------:R-:W-:-:S04]  /*0c10*/  DEPBAR {5,4,3,2,1,0} ;  /* 0x0000003f0000791a */ /* 0x000fc80000000000 */
[----:B------:R4:W-:Y:S01]  /*0c20*/  UTMACCTL.IV [UR30] ;  /* 0x000000001e0079b9 */ /* 0x0009e20008000000 */
[----:B------:R-:W-:Y:S01]  /*0c30*/  NOP ;  /* 0x0000000000007918 */ /* 0x000fe20000000000 */
.L_x_28:
[----:B------:R-:W-:Y:S05]  /*0c40*/  @P0 BRA `(.L_x_29) ;  /* 0x00000000000c0947 */ /* 0x000fea0003800000 */
[----:B------:R0:W-:Y:S01]  /*0c50*/  UTMACMDFLUSH ;  /* 0x00000000000079b7 */ /* 0x0001e20000000000 */
[----:B------:R-:W-:Y:S05]  /*0c60*/  @P0 BRA `(.L_x_29) ;  /* 0x0000000000040947 */ /* 0x000fea0003800000 */
[----:B------:R-:W-:-:S04]  /*0c70*/  DEPBAR.LE SB0, 0x0 ;  /* 0x000080000000791a */ /* 0x000fc80000000000 */
.L_x_29:
[----:B------:R-:W-:Y:S05]  /*0c80*/  WARPSYNC.ALL ;  /* 0x0000000000007948 */ /* 0x000fea0003800000 */
[----:B--2---:R-:W-:Y:S06]  /*0c90*/  BAR.SYNC.DEFER_BLOCKING 0x0 ;  /* 0x0000000000007b1d */ /* 0x004fec0000010000 */
[----:B------:R-:W-:Y:S02]  /*0ca0*/  BSSY B2, `(.L_x_30) ;  /* 0x000000b000027945 */ /* 0x000fe40003800000 */
[----:B------:R-:W-:Y:S06]  /*0cb0*/  BAR.SYNC.DEFER_BLOCKING 0x0 ;  /* 0x0000000000007b1d */ /* 0x000fec0000010000 */
[----:B------:R2:W-:Y:S01]  /*0cc0*/  @!P0 STS [R11], RZ ;  /* 0x000000ff0b008388 */ /* 0x0005e20000000800 */
[----:B------:R-:W-:Y:S01]  /*0cd0*/  NOP ;  /* 0x0000000000007918 */ /* 0x000fe20000000000 */
[----:B------:R-:W-:Y:S05]  /*0ce0*/  @P2 BRA `(.L_x_31) ;  /* 0x0000000000182947 */ /* 0x000fea0003800000 */
[----:B-1-34-:R-:W1:Y:S01]  /*0cf0*/  LDS R4, [UR20+0x8] ;  /* 0x00000814ff047984 */ /* 0x01ae620008000800 */
[----:B------:R-:W3:Y:S01]  /*0d00*/  LDC.64 R8, c[0x0][0x220] ;  /* 0x00008800ff087b82 */ /* 0x000ee20000000a00 */
[----:B------:R-:W-:Y:S02]  /*0d10*/  IMAD.MOV.U32 R5, RZ, RZ, 0x70 ;  /* 0x00000070ff057424 */ /* 0x000fe400078e00ff */
[----:B---3--:R3:W-:Y:S03]  /*0d20*/  STS.64 [UR20], R8 ;  /* 0x00000008ff007988 */ /* 0x0087e60008000a14 */
[----:B-1----:R-:W-:-:S05]  /*0d30*/  LOP3.LUT R4, R4, 0x10, R5, 0xd8, !PT ;  /* 0x0000001004047812 */ /* 0x002fca00078ed805 */
[----:B------:R3:W-:Y:S02]  /*0d40*/  STS [UR20+0x8], R4 ;  /* 0x00000804ff007988 */ /* 0x0007e40008000814 */
.L_x_31:
[----:B----4-:R-:W-:Y:S05]  /*0d50*/  BSYNC B2 ;  /* 0x0000000000027941 */ /* 0x010fea0003800000 */
.L_x_30:
[----:B------:R-:W-:Y:S04]  /*0d60*/  BSSY B3, `(.L_x_32) ;  /* 0x0000011000037945 */ /* 0x000fe80003800000 */
[----:B------:R-:W-:Y:S04]  /*0d70*/  BSSY B2, `(.L_x_33) ;  /* 0x000000e000027945 */ /* 0x000fe80003800000 */
[----:B------:R-:W-:Y:S05]  /*0d80*/  @P2 BRA `(.L_x_34) ;  /* 0x0000000000242947 */ /* 0x000fea0003800000 */
[----:B-1-3--:R-:W1:Y:S01]  /*0d90*/  LDS R4, [UR20+0x34] ;  /* 0x00003414ff047984 */ /* 0x00ae620008000800 */
[----:B------:R-:W-:-:S05]  /*0da0*/  IMAD.MOV.U32 R5, RZ, RZ, 0x3f000000 ;  /* 0x3f000000ff057424 */ /* 0x000fca00078e00ff */
[----:B-1----:R-:W-:-:S05]  /*0db0*/  LOP3.LUT R4, R4, 0xff000000, R5, 0xb8, !PT ;  /* 0xff00000004047812 */ /* 0x002fca00078eb805 */
[----:B------:R1:W-:Y:S01]  /*0dc0*/  STS [UR20+0x34], R4 ;  /* 0x00003404ff007988 */ /* 0x0003e20008000814 */
[----:B------:R-:W-:Y:S05]  /*0dd0*/  @P2 BRA `(.L_x_35) ;  /* 0x00000000001c2947 */ /* 0x000fea0003800000 */
[----:B-1----:R-:W1:Y:S01]  /*0de0*/  LDS R4, [UR20+0x38] ;  /* 0x00003814ff047984 */ /* 0x002e620008000800 */
[----:B------:R-:W-:-:S05]  /*0df0*/  IMAD.MOV.U32 R5, RZ, RZ, 0xff ;  /* 0x000000ffff057424 */ /* 0x000fca00078e00ff */
[----:B-1----:R-:W-:-:S05]  /*0e00*/  LOP3.LUT R4, R4, 0xff, R5, 0xb8, !PT ;  /* 0x000000ff04047812 */ /* 0x002fca00078eb805 */
[----:B------:R4:W-:Y:S02]  /*0e10*/  STS [UR20+0x38], R4 ;  /* 0x00003804ff007988 */ /* 0x0009e40008000814 */
.L_x_34:
[----:B------:R-:W-:Y:S05]  /*0e20*/  @P2 BREAK B2 ;  /* 0x0000000000022942 */ /* 0x000fea0003800000 */
[----:B------:R-:W-:Y:S05]  /*0e30*/  @P2 BRA `(.L_x_36) ;  /* 0x00000000000c2947 */ /* 0x000fea0003800000 */
[----:B------:R1:W-:Y:S02]  /*0e40*/  STS [UR20+0x20], R6 ;  /* 0x00002006ff007988 */ /* 0x0003e40008000814 */
.L_x_35:
[----:B------:R-:W-:Y:S05]  /*0e50*/  BSYNC B2 ;  /* 0x0000000000027941 */ /* 0x000fea0003800000 */
.L_x_33:
[----:B------:R1:W-:Y:S02]  /*0e60*/  @!P2 STS [UR20+0x24], R3 ;  /* 0x00002403ff00a988 */ /* 0x0003e40008000814 */
.L_x_36:
[----:B------:R-:W-:Y:S05]  /*0e70*/  BSYNC B3 ;  /* 0x0000000000037941 */ /* 0x000fea0003800000 */
.L_x_32:
[----:B------:R-:W-:Y:S05]  /*0e80*/  WARPSYNC.ALL ;  /* 0x0000000000007948 */ /* 0x000fea0003800000 */
[----:B------:R-:W-:Y:S04]  /*0e90*/  BSSY B3, `(.L_x_37) ;  /* 0x000000e000037945 */ /* 0x000fe80003800000 */
[----:B------:R-:W-:Y:S05]  /*0ea0*/  @P2 BRA `(.L_x_38) ;  /* 0x0000000000302947 */ /* 0x000fea0003800000 */
[----:B-1-34-:R-:W1:Y:S01]  /*0eb0*/  LDS R4, [UR20+0x34] ;  /* 0x00003414ff047984 */ /* 0x01ae620008000800 */
[----:B------:R-:W3:Y:S03]  /*0ec0*/  LDC.64 R8, c[0x0][0x248] ;  /* 0x00009200ff087b82 */ /* 0x000ee60000000a00 */
[----:B------:R-:W4:Y:S01]  /*0ed0*/  LDS R3, [UR20+0x1c] ;  /* 0x00001c14ff037984 */ /* 0x000f220008000800 */
[C---:B---3--:R-:W-:Y:S01]  /*0ee0*/  SHF.L.U64.HI R6, R8.reuse, 0x1, R9 ;  /* 0x0000000108067819 */ /* 0x048fe20000010209 */
[----:B------:R-:W-:-:S03]  /*0ef0*/  IMAD.SHL.U32 R5, R8, 0x2, RZ ;  /* 0x0000000208057824 */ /* 0x000fc600078e00ff */
[--C-:B------:R-:W-:Y:S02]  /*0f00*/  SHF.R.U32.HI R8, RZ, 0x4, R6.reuse ;  /* 0x00000004ff087819 */ /* 0x100fe40000011606 */
[----:B------:R-:W-:-:S05]  /*0f10*/  SHF.R.U64 R5, R5, 0x4, R6 ;  /* 0x0000000405057819 */ /* 0x000fca0000001206 */
[----:B------:R3:W-:Y:S01]  /*0f20*/  STS [UR20+0xc], R5 ;  /* 0x00000c05ff007988 */ /* 0x0007e20008000814 */
[----:B-1----:R-:W-:Y:S02]  /*0f30*/  LOP3.LUT R4, R4, 0x7, RZ, 0xb8, !PT ;  /* 0x0000000704047812 */ /* 0x002fe400078eb8ff */
[----:B----4-:R-:W-:-:S03]  /*0f40*/  LOP3.LUT R3, R3, 0xf, R8, 0xb8, !PT ;  /* 0x0000000f03037812 */ /* 0x010fc600078eb808 */
[----:B------:R3:W-:Y:S04]  /*0f50*/  STS [UR20+0x34], R4 ;  /* 0x00003404ff007988 */ /* 0x0007e80008000814 */
[----:B------:R3:W-:Y:S02]  /*0f60*/  STS [UR20+0x1c], R3 ;  /* 0x00001c03ff007988 */ /* 0x0007e40008000814 */
.L_x_38:
[----:B------:R-:W-:Y:S05]  /*0f70*/  BSYNC B3 ;  /* 0x0000000000037941 */ /* 0x000fea0003800000 */
.L_x_37:
[----:B------:R-:W-:Y:S04]  /*0f80*/  BSSY B3, `(.L_x_39) ;  /* 0x000001a000037945 */ /* 0x000fe80003800000 */
[----:B------:R-:W-:Y:S04]  /*0f90*/  BSSY B4, `(.L_x_40) ;  /* 0x0000015000047945 */ /* 0x000fe80003800000 */
[----:B------:R-:W-:Y:S05]  /*0fa0*/  @P2 BRA `(.L_x_41) ;  /* 0x0000000000202947 */ /* 0x000fea0003800000 */
[----:B-1-3--:R-:W1:Y:S02]  /*0fb0*/  LDS R3, [UR20+0x34] ;  /* 0x00003414ff037984 */ /* 0x00ae640008000800 */
[----:B-1----:R-:W-:-:S05]  /*0fc0*/  LOP3.LUT R3, R3, 0x38, RZ, 0xb8, !PT ;  /* 0x0000003803037812 */ /* 0x002fca00078eb8ff */
[----:B------:R1:W-:Y:S01]  /*0fd0*/  STS [UR20+0x34], R3 ;  /* 0x00003403ff007988 */ /* 0x0003e20008000814 */
[----:B------:R-:W-:Y:S05]  /*0fe0*/  @P2 BRA `(.L_x_42) ;  /* 0x0000000000202947 */ /* 0x000fea0003800000 */
[----:B-1----:R-:W1:Y:S01]  /*0ff0*/  LDS R3, [UR20+0x8] ;  /* 0x00000814ff037984 */ /* 0x002e620008000800 */
[----:B----4-:R-:W-:-:S05]  /*1000*/  IMAD.MOV.U32 R4, RZ, RZ, 0x780 ;  /* 0x00000780ff047424 */ /* 0x010fca00078e00ff */
[----:B-1----:R-:W-:-:S05]  /*1010*/  LOP3.LUT R3, R3, 0x500, R4, 0xd8, !PT ;  /* 0x0000050003037812 */ /* 0x002fca00078ed804 */
[----:B------:R1:W-:Y:S02]  /*1020*/  STS [UR20+0x8], R3 ;  /* 0x00000803ff007988 */ /* 0x0003e40008000814 */
.L_x_41:
[----:B------:R-:W-:Y:S05]  /*1030*/  @P2 BRA `(.L_x_43) ;  /* 0x0000000000282947 */ /* 0x000fea0003800000 */
[----:B-1-3--:R-:W1:Y:S02]  /*1040*/  LDS R3, [UR20+0x8] ;  /* 0x00000814ff037984 */ /* 0x00ae640008000800 */
[----:B-1----:R-:W-:-:S05]  /*1050*/  LOP3.LUT R3, R3, 0x1800, RZ, 0xb8, !PT ;  /* 0x0000180003037812 */ /* 0x002fca00078eb8ff */
[----:B------:R3:W-:Y:S02]  /*1060*/  STS [UR20+0x8], R3 ;  /* 0x00000803ff007988 */ /* 0x0007e40008000814 */
.L_x_42:
[----:B------:R-:W-:Y:S05]  /*1070*/  @P2 BREAK B4 ;  /* 0x0000000000042942 */ /* 0x000fea0003800000 */
[----:B------:R-:W-:Y:S05]  /*1080*/  @P2 BRA `(.L_x_44) ;  /* 0x0000000000242947 */ /* 0x000fea0003800000 */
[----:B-1-3--:R-:W1:Y:S01]  /*1090*/  LDS R3, [UR20+0x8] ;  /* 0x00000814ff037984 */ /* 0x00ae620008000800 */
[----:B----4-:R-:W-:-:S05]  /*10a0*/  IMAD.MOV.U32 R4, RZ, RZ, 0x6000 ;  /* 0x00006000ff047424 */ /* 0x010fca00078e00ff */
[----:B-1----:R-:W-:-:S04]  /*10b0*/  LOP3.LUT R3, R3, 0x6000, R4, 0xd8, !PT ;  /* 0x0000600003037812 */ /* 0x002fc800078ed804 */
[----:B------:R-:W-:-:S05]  /*10c0*/  LOP3.LUT R3, R3, 0x400000, RZ, 0xb8, !PT ;  /* 0x0040000003037812 */ /* 0x000fca00078eb8ff */
[----:B------:R1:W-:Y:S02]  /*10d0*/  STS [UR20+0x8], R3 ;  /* 0x00000803ff007988 */ /* 0x0003e40008000814 */
.L_x_43:
[----:B------:R-:W-:Y:S05]  /*10e0*/  BSYNC B4 ;  /* 0x0000000000047941 */ /* 0x000fea0003800000 */
.L_x_40:
[----:B-1-3--:R-:W1:Y:S02]  /*10f0*/  @!P2 LDS R3, [UR20+0x8] ;  /* 0x00000814ff03a984 */ /* 0x00ae640008000800 */
[----:B-1----:R-:W-:-:S05]  /*1100*/  @!P2 LOP3.LUT R3, R3, 0x8000, RZ, 0xb8, !PT ;  /* 0x000080000303a812 */ /* 0x002fca00078eb8ff */
[----:B------:R1:W-:Y:S02]  /*1110*/  @!P2 STS [UR20+0x8], R3 ;  /* 0x00000803ff00a988 */ /* 0x0003e40008000814 */
.L_x_44:
[----:B------:R-:W-:Y:S05]  /*1120*/  BSYNC B3 ;  /* 0x0000000000037941 */ /* 0x000fea0003800000 */
.L_x_39:
[----:B------:R-:W-:Y:S05]  /*1130*/  WARPSYNC.ALL ;  /* 0x0000000000007948 */ /* 0x000fea0003800000 */
[----:B------:R-:W-:Y:S01]  /*1140*/  UIADD3 UR5, UR5, 0x100, URZ ;  /* 0x0000010005057890 */ /* 0x000fe2000fffe03f */
[----:B------:R-:W-:Y:S02]  /*1150*/  ISETP.GE.AND P1, PT, R10, 0x1, PT ;  /* 0x000000010a00780c */ /* 0x000fe40003f26270 */
[----:B------:R-:W-:Y:S02]  /*1160*/  CS2R R56, SRZ ;  /* 0x0000000000387805 */ /* 0x000fe4000001ff00 */
[----:B------:R-:W-:Y:S01]  /*1170*/  CS2R R58, SRZ ;  /* 0x00000000003a7805 */ /* 0x000fe2000001ff00 */
[----:B------:R-:W-:Y:S01]  /*1180*/  UIADD3 UR32, UP0, UR5, UR32, URZ ;  /* 0x0000002005207290 */ /* 0x000fe2000ff1e03f */
[----:B------:R-:W-:-:S02]  /*1190*/  CS2R R60, SRZ ;  /* 0x00000000003c7805 */ /* 0x000fc4000001ff00 */
[----:B------:R-:W-:Y:S02]  /*11a0*/  CS2R R62, SRZ ;  /* 0x00000000003e7805 */ /* 0x000fe4000001ff00 */
[----:B------:R-:W-:Y:S01]  /*11b0*/  CS2R R64, SRZ ;  /* 0x0000000000407805 */ /* 0x000fe2000001ff00 */
[----:B------:R-:W-:Y:S01]  /*11c0*/  ULEA.HI.X.SX32 UR33, UR5, UR33, 0x1, UP0 ;  /* 0x0000002105217291 */ /* 0x000fe200080f0e3f */
[----:B------:R-:W-:Y:S02]  /*11d0*/  CS2R R66, SRZ ;  /* 0x0000000000427805 */ /* 0x000fe4000001ff00 */
[----:B------:R-:W-:Y:S02]  /*11e0*/  CS2R R68, SRZ ;  /* 0x0000000000447805 */ /* 0x000fe4000001ff00 */
[----:B------:R-:W-:Y:S02]  /*11f0*/  CS2R R70, SRZ ;  /* 0x0000000000467805 */ /* 0x000fe4000001ff00 */
[----:B------:R-:W-:-:S02]  /*1200*/  CS2R R72, SRZ ;  /* 0x0000000000487805 */ /* 0x000fc4000001ff00 */
[----:B------:R-:W-:Y:S02]  /*1210*/  CS2R R74, SRZ ;  /* 0x00000000004a7805 */ /* 0x000fe4000001ff00 */
[----:B------:R-:W-:Y:S02]  /*1220*/  CS2R R76, SRZ ;  /* 0x00000000004c7805 */ /* 0x000fe4000001ff00 */
        /* <DEDUP_REMOVED lines=9> */
[----:B------:R-:W-:Y:S01]  /*12c0*/  CS2R R32, SRZ ;  /* 0x0000000000207805 */ /* 0x000fe2000001ff00 */
[----:B------:R-:W-:Y:S01]  /*12d0*/  IMAD.MOV.U32 R34, RZ, RZ, RZ ;  /* 0x000000ffff227224 */ /* 0x000fe200078e00ff */
[----:B------:R-:W-:Y:S06]  /*12e0*/  @P0 BRA `(.L_x_45) ;  /* 0x0000000000280947 */ /* 0x000fec0003800000 */
[----:B-1-3--:R-:W1:Y:S01]  /*12f0*/  S2R R3, SR_LANEID ;  /* 0x0000000000037919 */ /* 0x00ae620000000000 */
[----:B------:R-:W-:Y:S05]  /*1300*/  WARPSYNC.ALL ;  /* 0x0000000000007948 */ /* 0x000fea0003800000 */
[----:B-1----:R-:W-:-:S05]  /*1310*/  IMAD.SHL.U32 R6, R3, 0x4, RZ ;  /* 0x0000000403067824 */ /* 0x002fca00078e00ff */
[----:B------:R-:W1:Y:S01]  /*1320*/  LDS R3, [R6+UR20] ;  /* 0x0000001406037984 */ /* 0x000e620008000800 */
[----:B----4-:R-:W-:-:S05]  /*1330*/  IADD3 R4, P3, R6, UR32, RZ ;  /* 0x0000002006047c10 */ /* 0x010fca000ff7e0ff */
[----:B------:R-:W-:-:S05]  /*1340*/  IMAD.X R5, RZ, RZ, UR33, P3 ;  /* 0x00000021ff057e24 */ /* 0x000fca00098e06ff */
[----:B-1----:R1:W3:Y:S01]  /*1350*/  ATOMG.E.EXCH.STRONG.GPU PT, RZ, [R4], R3 ;  /* 0x0000000304ff73a8 */ /* 0x0022e200041ee100 */
[----:B------:R-:W-:-:S04]  /*1360*/  DEPBAR {5,4,3,2,1,0} ;  /* 0x0000003f0000791a */ /* 0x000fc80000000000 */
[----:B------:R1:W-:Y:S01]  /*1370*/  UTMACCTL.IV [UR32] ;  /* 0x00000000200079b9 */ /* 0x0003e20008000000 */
[----:B------:R-:W-:Y:S01]  /*1380*/  NOP ;  /* 0x0000000000007918 */ /* 0x000fe20000000000 */
.L_x_45:
[----:B------:R-:W-:Y:S05]  /*1390*/  @P0 BRA `(.L_x_46) ;  /* 0x00000000000c0947 */ /* 0x000fea0003800000 */
[----:B------:R0:W-:Y:S01]  /*13a0*/  UTMACMDFLUSH ;  /* 0x00000000000079b7 */ /* 0x0001e20000000000 */
[----:B------:R-:W-:Y:S05]  /*13b0*/  @P0 BRA `(.L_x_46) ;  /* 0x0000000000040947 */ /* 0x000fea0003800000 */
[----:B------:R-:W-:-:S04]  /*13c0*/  DEPBAR.LE SB0, 0x0 ;  /* 0x000080000000791a */ /* 0x000fc80000000000 */
.L_x_46:
[----:B------:R-:W-:Y:S05]  /*13d0*/  WARPSYNC.ALL ;  /* 0x0000000000007948 */ /* 0x000fea0003800000 */
[----:B---3--:R-:W-:Y:S01]  /*13e0*/  BAR.SYNC.DEFER_BLOCKING 0x0 ;  /* 0x0000000000007b1d */ /* 0x008fe20000010000 */
[----:B------:R-:W-:Y:S01]  /*13f0*/  USHF.L.U32 UR14, UR34, 0x6, URZ ;  /* 0x00000006220e7899 */ /* 0x000fe2000800063f */
[----:B------:R-:W-:Y:S01]  /*1400*/  IMAD.MOV.U32 R35, RZ, RZ, RZ ;  /* 0x000000ffff237224 */ /* 0x000fe200078e00ff */
[----:B------:R-:W-:Y:S02]  /*1410*/  CS2R R36, SRZ ;  /* 0x0000000000247805 */ /* 0x000fe4000001ff00 */
[----:B------:R-:W-:-:S02]  /*1420*/  CS2R R38, SRZ ;  /* 0x0000000000267805 */ /* 0x000fc4000001ff00 */
[----:B------:R-:W-:Y:S01]  /*1430*/  CS2R R40, SRZ ;  /* 0x0000000000287805 */ /* 0x000fe2000001ff00 */
[----:B------:R-:W-:Y:S01]  /*1440*/  VOTEU.ALL UP0, P2 ;  /* 0x00000000003f7886 */ /* 0x000fe20001000000 */
[----:B------:R-:W-:Y:S01]  /*1450*/  UMOV UR6, 0x1 ;  /* 0x0000000100067882 */ /* 0x000fe20000000000 */
[----:B------:R-:W-:Y:S01]  /*1460*/  VOTEU.ALL UP1, P2 ;  /* 0x00000000003f7886 */ /* 0x000fe20001020000 */
[----:B------:R-:W-:Y:S01]  /*1470*/  VOTEU.ALL UP2, P2 ;  /* 0x00000000003f7886 */ /* 0x000fe20001040000 */
[----:B------:R-:W-:Y:S01]  /*1480*/  VOTEU.ALL UP3, P2 ;  /* 0x00000000003f7886 */ /* 0x000fe20001060000 */
[----:B------:R-:W-:-:S04]  /*1490*/  @!UP0 UIADD3 UR8, -UR6, 0x100000, URZ ;  /* 0x0010000006088890 */ /* 0x000fc8000fffe13f */
[----:B------:R-:W-:Y:S02]  /*14a0*/  @!UP0 USHF.L.U32 UR9, UR8, 0xb, URZ ;  /* 0x0000000b08098899 */ /* 0x000fe4000800063f */
[----:B------:R-:W-:Y:S01]  /*14b0*/  @!UP0 USHF.L.U32 UR8, UR8, 0x1, URZ ;  /* 0x0000000108088899 */ /* 0x000fe2000800063f */
[----:B------:R-:W-:Y:S01]  /*14c0*/  CS2R R42, SRZ ;  /* 0x00000000002a7805 */ /* 0x000fe2000001ff00 */
        /* <DEDUP_REMOVED lines=12> */
[----:B------:R-:W-:Y:S01]  /*1590*/  VOTEU.ALL UP0, P2 ;  /* 0x00000000003f7886 */ /* 0x000fe20001000000 */
[----:B------:R-:W-:Y:S02]  /*15a0*/  CS2R R50, SRZ ;  /* 0x0000000000327805 */ /* 0x000fe4000001ff00 */
[----:B------:R-:W-:Y:S02]  /*15b0*/  CS2R R52, SRZ ;  /* 0x0000000000347805 */ /* 0x000fe4000001ff00 */
[----:B------:R-:W-:Y:S01]  /*15c0*/  CS2R R54, SRZ ;  /* 0x0000000000367805 */ /* 0x000fe2000001ff00 */
[----:B------:R-:W3:Y:S02]  /*15d0*/  FENCE.VIEW.ASYNC.S ;  /* 0x00000000000073c6 */ /* 0x000ee40000000000 */
[----:B---3--:R-:W3:Y:S02]  /*15e0*/  @!UP0 SYNCS.EXCH.64 URZ, [UR20+0x14000], UR8 ;  /* 0x01400008143f85b2 */ /* 0x008ee40008000100 */
[----:B---3--:R-:W-:Y:S06]  /*15f0*/  BAR.SYNC.DEFER_BLOCKING 0x0 ;  /* 0x0000000000007b1d */ /* 0x008fec0000010000 */
[----:B------:R3:W4:Y:S02]  /*1600*/  @!UP1 SYNCS.EXCH.64 URZ, [UR20+0x14008], UR10 ;  /* 0x0140080a143f95b2 */ /* 0x0007240008000100 */
[----:B----4-:R-:W-:Y:S01]  /*1610*/  BAR.SYNC.DEFER_BLOCKING 0x0 ;  /* 0x0000000000007b1d */ /* 0x010fe20000010000 */
[----:B---3--:R-:W-:-:S05]  /*1620*/  USHF.L.U32 UR11, UR23, 0x8, URZ ;  /* 0x00000008170b7899 */ /* 0x008fca000800063f */
[----:B------:R3:W4:Y:S02]  /*1630*/  @!UP2 SYNCS.EXCH.64 URZ, [UR20+0x14010], UR12 ;  /* 0x0140100c143fa5b2 */ /* 0x0007240008000100 */
[----:B----4-:R-:W-:Y:S06]  /*1640*/  BAR.SYNC.DEFER_BLOCKING 0x0 ;  /* 0x0000000000007b1d */ /* 0x010fec0000010000 */
[----:B------:R3:W4:Y:S01]  /*1650*/  @!UP3 SYNCS.EXCH.64 URZ, [UR20+0x14018], UR6 ;  /* 0x01401806143fb5b2 */ /* 0x0007220008000100 */
[----:B------:R-:W-:Y:S05]  /*1660*/  @!P1 BRA `(.L_x_47) ;  /* 0x0000000400989947 */ /* 0x000fea0003800000 */
[----:B-1----:R-:W-:Y:S02]  /*1670*/  SHF.R.U32.HI R3, RZ, 0x5, R0 ;  /* 0x00000005ff037819 */ /* 0x002fe40000011600 */
[----:B------:R-:W-:Y:S02]  /*1680*/  CS2R R56, SRZ ;  /* 0x0000000000387805 */ /* 0x000fe4000001ff00 */
[----:B------:R-:W-:Y:S02]  /*1690*/  CS2R R58, SRZ ;  /* 0x00000000003a7805 */ /* 0x000fe4000001ff00 */
[----:B------:R-:W-:Y:S02]  /*16a0*/  CS2R R60, SRZ ;  /* 0x00000000003c7805 */ /* 0x000fe4000001ff00 */
[----:B------:R-:W-:Y:S02]  /*16b0*/  R2UR UR21, R3 ;  /* 0x00000000031572ca */ /* 0x000fe400000e0000 */
        /* <DEDUP_REMOVED lines=28> */
[----:B------:R-:W-:Y:S01]  /*1880*/  CS2R R54, SRZ ;  /* 0x0000000000367805 */ /* 0x000fe2000001ff00 */
[----:B------:R-:W-:Y:S01]  /*1890*/  UMOV UR5, URZ ;  /* 0x0000003f00057c82 */ /* 0x000fe20008000000 */
[----:B------:R-:W-:-:S05]  /*18a0*/  UMOV UR10, URZ ;  /* 0x0000003f000a7c82 */ /* 0x000fca0008000000 */
.L_x_49:
[----:B----4-:R-:W-:Y:S01]  /*18b0*/  BAR.SYNC.DEFER_BLOCKING 0x0 ;  /* 0x0000000000007b1d */ /* 0x010fe20000010000 */
[----:B------:R-:W-:Y:S01]  /*18c0*/  ULEA UR18, UR5, UR20, 0x3 ;  /* 0x0000001405127291 */ /* 0x000fe2000f8e183f */
[----:B------:R-:W-:Y:S01]  /*18d0*/  @!P2 IMAD.MOV.U32 R3, RZ, RZ, 0x5000 ;  /* 0x00005000ff03a424 */ /* 0x000fe200078e00ff */
[----:B------:R-:W-:Y:S01]  /*18e0*/  ELECT P0, URZ, PT ;  /* 0x00000000003f782f */ /* 0x000fe20003800000 */
[----:B------:R-:W-:-:S03]  /*18f0*/  ULEA UR8, UR5, UR20, 0xe ;  /* 0x0000001405087291 */ /* 0x000fc6000f8e703f */
[----:B------:R-:W-:Y:S02]  /*1900*/  ISETP.LT.U32.AND P0, PT, R2, 0x20, P0 ;  /* 0x000000200200780c */ /* 0x000fe40000701070 */
[----:B------:R-:W-:Y:S01]  /*1910*/  ELECT P1, URZ, PT ;  /* 0x00000000003f782f */ /* 0x000fe20003820000 */
[----:B---3--:R-:W-:-:S03]  /*1920*/  ULEA UR12, UR5, UR20, 0xc ;  /* 0x00000014050c7291 */ /* 0x008fc6000f8e603f */
[----:B------:R-:W-:Y:S01]  /*1930*/  ISETP.LT.U32.AND P1, PT, R2, 0x20, P1 ;  /* 0x000000200200780c */ /* 0x000fe20000f21070 */
[----:B------:R-:W-:Y:S01]  /*1940*/  UMOV UR15, UR10 ;  /* 0x0000000a000f7c82 */ /* 0x000fe20008000000 */
[----:B------:R-:W-:-:S05]  /*1950*/  UIADD3 UR12, UR12, 0x10000, URZ ;  /* 0x000100000c0c7890 */ /* 0x000fca000fffe03f */
[----:B------:R-:W-:Y:S01]  /*1960*/  VOTEU.ANY UP0, P0 ;  /* 0x00000000003f7886 */ /* 0x000fe20000000100 */
[----:B------:R-:W-:Y:S01]  /*1970*/  VOTEU.ANY UP2, P0 ;  /* 0x00000000003f7886 */ /* 0x000fe20000040100 */
[----:B------:R1:W-:Y:S01]  /*1980*/  @!P2 SYNCS.ARRIVE.TRANS64 RZ, [UR18+0x14000], R3 ;  /* 0x01400003ffffa9a7 */ /* 0x0003e20008000012 */
[----:B------:R3:W-:Y:S06]  /*1990*/  MEMBAR.ALL.CTA ;  /* 0x0000000000007992 */ /* 0x0007ec0000008000 */
[----:B---3--:R-:W3:Y:S01]  /*19a0*/  FENCE.VIEW.ASYNC.S ;  /* 0x00000000000073c6 */ /* 0x008ee20000000000 */
[----:B------:R-:W-:Y:S01]  /*19b0*/  @UP0 UIADD3 UR9, UR18, 0x14000, URZ ;  /* 0x0001400012090890 */ /* 0x000fe2000fffe03f */
[----:B------:R-:W-:Y:S01]  /*19c0*/  @UP0 UMOV UR6, UR28 ;  /* 0x0000001c00060c82 */ /* 0x000fe20008000000 */
[----:B------:R-:W-:Y:S01]  /*19d0*/  @UP0 UMOV UR7, UR29 ;  /* 0x0000001d00070c82 */ /* 0x000fe20008000000 */
[----:B---3--:R-:W-:Y:S01]  /*19e0*/  VOTEU.ANY UP1, P1 ;  /* 0x00000000003f7886 */ /* 0x008fe20000820100 */
[----:B------:R-:W-:Y:S01]  /*19f0*/  VOTEU.ANY UP3, P1 ;  /* 0x00000000003f7886 */ /* 0x000fe20000860100 */
[----:B-1----:R-:W-:-:S03]  /*1a00*/  IMAD.U32 R3, RZ, RZ, UR4 ;  /* 0x00000004ff037e24 */ /* 0x002fc6000f8e00ff */
[----:B------:R-:W-:Y:S01]  /*1a10*/  @UP1 UIADD3 UR13, UR18, 0x14000, URZ ;  /* 0x00014000120d1890 */ /* 0x000fe2000fffe03f */
[----:B------:R-:W-:Y:S01]  /*1a20*/  @UP1 UMOV UR16, UR30 ;  /* 0x0000001e00101c82 */ /* 0x000fe20008000000 */
[----:B------:R-:W-:Y:S01]  /*1a30*/  @UP1 UMOV UR17, UR31 ;  /* 0x0000001f00111c82 */ /* 0x000fe20008000000 */
[----:B------:R-:W-:Y:S01]  /*1a40*/  SHF.L.U32 R3, R3, 0x1f, RZ ;  /* 0x0000001f03037819 */ /* 0x000fe200000006ff */
[----:B------:R-:W-:Y:S06]  /*1a50*/  BAR.SYNC.DEFER_BLOCKING 0x0 ;  /* 0x0000000000007b1d */ /* 0x000fec0000010000 */
[----:B------:R1:W-:Y:S02]  /*1a60*/  @UP2 UTMALDG.2D [UR8], [UR6] ;  /* 0x00000008060025b4 */ /* 0x0003e40008008000 */
[----:B------:R-:W-:Y:S06]  /*1a70*/  BAR.SYNC.DEFER_BLOCKING 0x0 ;  /* 0x0000000000007b1d */ /* 0x000fec0000010000 */
[----:B------:R1:W-:Y:S02]  /*1a80*/  @UP3 UTMALDG.2D [UR12], [UR16] ;  /* 0x0000000c100035b4 */ /* 0x0003e40008008000 */
[----:B------:R-:W-:Y:S06]  /*1a90*/  BAR.SYNC.DEFER_BLOCKING 0x0 ;  /* 0x0000000000007b1d */ /* 0x000fec0000010000 */
[----:B------:R-:W3:Y:S02]  /*1aa0*/  SYNCS.PHASECHK.TRANS64.TRYWAIT P0, [UR18+0x14000], R3 ;  /* 0x01400003ff0075a7 */ /* 0x000ee40008000152 */
[----:B-1-3--:R-:W-:Y:S05]  /*1ab0*/  @!P0 BRA `(.L_x_48) ;  /* 0x0000000400c08947 */ /* 0x00afea0003800000 */
.L_x_50:
[----:B------:R-:W-:Y:S01]  /*1ac0*/  USHF.L.U32 UR6, UR21, 0x6, URZ ;  /* 0x0000000615067899 */ /* 0x000fe2000800063f */
[----:B------:R-:W-:Y:S02]  /*1ad0*/  WARPGROUP.DEPBAR.LE gsb0, 0x0 ;  /* 0x00008000000079c5 */ /* 0x000fe40000010000 */
[----:B------:R-:W-:Y:S01]  /*1ae0*/  USHF.R.U32.HI UR7, URZ, 0x4, UR12 ;  /* 0x000000043f077899 */ /* 0x000fe2000801160c */
[----:B------:R-:W-:Y:S01]  /*1af0*/  WARPGROUP.ARRIVE ;  /* 0x00000000000079c5 */ /* 0x000fe20000000000 */
[----:B------:R-:W-:Y:S01]  /*1b00*/  ULOP3.LUT UR6, UR6, 0x100, URZ, 0xc0, !UPT ;  /* 0x0000010006067892 */ /* 0x000fe2000f8ec03f */
[----:B------:R-:W1:Y:S01]  /*1b10*/  LDC R3, c[0x0][0x230] ;  /* 0x00008c00ff037b82 */ /* 0x000e620000000800 */
[----:B------:R-:W-:Y:S01]  /*1b20*/  UMOV UR19, 0x40000040 ;  /* 0x4000004000137882 */ /* 0x000fe20000000000 */
[----:B------:R-:W-:Y:S01]  /*1b30*/  UMOV UR17, 0x80000020 ;  /* 0x8000002000117882 */ /* 0x000fe20000000000 */
[----:B------:R-:W-:Y:S02]  /*1b40*/  ULEA.HI UR8, UR8, UR6, URZ, 0x1c ;  /* 0x0000000608087291 */ /* 0x000fe4000f8fe03f */
[----:B------:R-:W-:-:S02]  /*1b50*/  USGXT.U32 UR6, UR7, 0xe ;  /* 0x0000000e0706789a */ /* 0x000fc40008000000 */
[----:B------:R-:W-:Y:S01]  /*1b60*/  ULOP3.LUT UR16, UR8, 0x3fff, URZ, 0xc0, !UPT ;  /* 0x00003fff08107892 */ /* 0x000fe2000f8ec03f */
[----:B------:R-:W-:Y:S01]  /*1b70*/  UMOV UR7, URZ ;  /* 0x0000003f00077c82 */ /* 0x000fe20008000000 */
[----:B------:R-:W-:Y:S02]  /*1b80*/  UMOV UR26, 0x80 ;  /* 0x00000080001a7882 */ /* 0x000fe40000000000 */
[----:B------:R-:W-:Y:S01]  /*1b90*/  UIADD3 UR24, UP0, UR16, 0x2, URZ ;  /* 0x0000000210187890 */ /* 0x000fe2000ff1e03f */
[----:B------:R-:W-:Y:S01]  /*1ba0*/  UMOV UR18, UR6 ;  /* 0x0000000600127c82 */ /* 0x000fe20008000000 */
[----:B------:R-:W-:Y:S02]  /*1bb0*/  UMOV UR27, 0x40000040 ;  /* 0x40000040001b7882 */ /* 0x000fe40000000000 */
[----:B------:R-:W-:Y:S01]  /*1bc0*/  UIADD3.X UR25, UR7, -0x7fffffe0, URZ, UP0, !UPT ;  /* 0x8000002007197890 */ /* 0x000fe200087fe43f */
[----:B------:R-:W-:Y:S01]  /*1bd0*/  HGMMA.64x64x16.F32.BF16 R56, gdesc[UR16].tnspB, R56 ;  /* 0x40e00000103879f0 */ /* 0x000fe20008701838 */
[----:B------:R-:W-:Y:S01]  /*1be0*/  UIADD3 UR10, UR10, 0x20, URZ ;  /* 0x000000200a0a7890 */ /* 0x000fe2000fffe03f */
[----:B------:R-:W-:Y:S01]  /*1bf0*/  UMOV UR7, URZ ;  /* 0x0000003f00077c82 */ /* 0x000fe20008000000 */
[----:B------:R-:W-:-:S02]  /*1c00*/  UIADD3.64 UR16, UR24, 0x1fe, URZ ;  /* 0x000001fe18107897 */ /* 0x000fc4000fffe03f */
[----:B------:R-:W-:Y:S02]  /*1c10*/  UIADD3.64 UR26, UR6, UR26, URZ ;  /* 0x0000001a061a7297 */ /* 0x000fe4000fffe03f */
[----:B------:R-:W-:Y:S01]  /*1c20*/  UIADD3 UR5, UR5, 0x1, URZ ;  /* 0x0000000105057890 */ /* 0x000fe2000fffe03f */
[----:B-1----:R-:W-:-:S03]  /*1c30*/  ISETP.LE.AND P0, PT, R3, UR10, PT ;  /* 0x0000000a03007c0c */ /* 0x002fc6000bf03270 */
[----:B------:R-:W-:-:S04]  /*1c40*/  UISETP.NE.U32.AND UP0, UPT, UR5, 0x4, UPT ;  /* 0x000000040500788c */ /* 0x000fc8000bf05070 */
[----:B------:R-:W-:Y:S02]  /*1c50*/  USEL UR6, URZ, 0x1, UP0 ;  /* 0x000000013f067887 */ /* 0x000fe40008000000 */
[----:B------:R-:W-:Y:S02]  /*1c60*/  USEL UR5, UR5, URZ, UP0 ;  /* 0x0000003f05057287 */ /* 0x000fe40008000000 */
[----:B------:R-:W-:Y:S01]  /*1c70*/  ULOP3.LUT UR4, UR4, UR6, URZ, 0x3c, !UPT ;  /* 0x0000000604047292 */ /* 0x000fe2000f8e3c3f */
[----:B------:R-:W-:Y:S01]  /*1c80*/  HGMMA.64x64x16.F32.BF16 R56, gdesc[UR24].tnspB, R56 ;  /* 0x40e00000183879f0 */ /* 0x000fe20008701838 */
[----:B------:R-:W-:-:S03]  /*1c90*/  UIADD3.64 UR24, UR24, 0x200, URZ ;  /* 0x0000020018187897 */ /* 0x000fc6000fffe03f */
[----:B------:R-:W-:Y:S06]  /*1ca0*/  HGMMA.64x64x16.F32.BF16 R24, gdesc[UR16].tnspB, R24 ;  /* 0x40e00000101879f0 */ /* 0x000fec0008701818 */
[----:B------:R-:W-:Y:S01]  /*1cb0*/  HGMMA.64x64x16.F32.BF16 R24, gdesc[UR24].tnspB, R24, gsb0 ;  /* 0x40e00000181879f0 */ /* 0x000fe20008001818 */
[----:B------:R-:W-:Y:S05]  /*1cc0*/  @!P0 BRA `(.L_x_49) ;  /* 0xfffffff800f88947 */ /* 0x000fea000383ffff */
.L_x_47:
[----:B------:R-:W-:Y:S02]  /*1cd0*/  WARPGROUP.DEPBAR.LE gsb0, 0x0 ;  /* 0x00008000000079c5 */ /* 0x000fe40000010000 */
[----:B----4-:R-:W-:Y:S01]  /*1ce0*/  BAR.SYNC.DEFER_BLOCKING 0x0 ;  /* 0x0000000000007b1d */ /* 0x010fe20000010000 */
[C---:B-1----:R-:W-:Y:S01]  /*1cf0*/  IMAD.SHL.U32 R3, R0.reuse, 0x80, RZ ;  /* 0x0000008000037824 */ /* 0x042fe200078e00ff */
[----:B------:R-:W-:Y:S01]  /*1d00*/  ELECT P0, URZ, PT ;  /* 0x00000000003f782f */ /* 0x000fe20003800000 */
[----:B------:R-:W-:Y:S01]  /*1d10*/  IMAD.SHL.U32 R4, R0, 0x10, RZ ;  /* 0x0000001000047824 */ /* 0x000fe200078e00ff */
[----:B------:R-:W-:Y:S02]  /*1d20*/  F2FP.BF16.F32.PACK_AB R56, R57, R56 ;  /* 0x000000383938723e */ /* 0x000fe400000010ff */
[----:B------:R-:W-:Y:S01]  /*1d30*/  LOP3.LUT R3, R3, 0x780, RZ, 0xc0, !PT ;  /* 0x0000078003037812 */ /* 0x000fe200078ec0ff */
[----:B------:R-:W-:Y:S01]  /*1d40*/  UMOV UR21, UR14 ;  /* 0x0000000e00157c82 */ /* 0x000fe20008000000 */
[----:B------:R-:W-:Y:S01]  /*1d50*/  F2FP.BF16.F32.PACK_AB R57, R59, R58 ;  /* 0x0000003a3b39723e */ /* 0x000fe200000010ff */
[----:B------:R-:W-:Y:S01]  /*1d60*/  UMOV UR22, UR11 ;  /* 0x0000000b00167c82 */ /* 0x000fe20008000000 */
[----:B------:R-:W-:-:S02]  /*1d70*/  LOP3.LUT R3, R3, 0x70, R4, 0xf8, !PT ;  /* 0x0000007003037812 */ /* 0x000fc400078ef804 */
[----:B------:R-:W-:Y:S02]  /*1d80*/  F2FP.BF16.F32.PACK_AB R24, R25, R24 ;  /* 0x000000181918723e */ /* 0x000fe400000010ff */
[----:B------:R-:W-:Y:S01]  /*1d90*/  LOP3.LUT R3, R3, 0x10, R0, 0x78, !PT ;  /* 0x0000001003037812 */ /* 0x000fe200078e7800 */
[----:B------:R-:W-:Y:S01]  /*1da0*/  IMAD.SHL.U32 R0, R0, 0x40, RZ ;  /* 0x0000004000007824 */ /* 0x000fe200078e00ff */
[----:B------:R-:W-:Y:S02]  /*1db0*/  ISETP.LT.U32.AND P0, PT, R2, 0x20, P0 ;  /* 0x000000200200780c */ /* 0x000fe40000701070 */
[----:B------:R-:W-:Y:S02]  /*1dc0*/  F2FP.BF16.F32.PACK_AB R58, R61, R60 ;  /* 0x0000003c3d3a723e */ /* 0x000fe400000010ff */
[----:B------:R-:W-:Y:S02]  /*1dd0*/  LOP3.LUT R0, R3, 0x3800, R0, 0xf8, !PT ;  /* 0x0000380003007812 */ /* 0x000fe400078ef800 */
[----:B------:R-:W-:Y:S01]  /*1de0*/  F2FP.BF16.F32.PACK_AB R59, R63, R62 ;  /* 0x0000003e3f3b723e */ /* 0x000fe200000010ff */
[----:B------:R-:W1:Y:S02]  /*1df0*/  @!P2 SYNCS.CCTL.IV [UR20+0x14000] ;  /* 0x01400000ff00a9b1 */ /* 0x000e640008000014 */
[----:B-1----:R-:W-:Y:S01]  /*1e00*/  BAR.SYNC.DEFER_BLOCKING 0x0 ;  /* 0x0000000000007b1d */ /* 0x002fe20000010000 */
[C---:B------:R-:W-:Y:S01]  /*1e10*/  LOP3.LUT R3, R0.reuse, 0x20, RZ, 0x3c, !PT ;  /* 0x0000002000037812 */ /* 0x040fe200078e3cff */
[C---:B------:R-:W-:Y:S01]  /*1e20*/  VIADD R2, R0.reuse, UR20 ;  /* 0x0000001400027c36 */ /* 0x040fe20008000000 */
[----:B------:R-:W-:-:S02]  /*1e30*/  LOP3.LUT R4, R0, 0x40, RZ, 0x3c, !PT ;  /* 0x0000004000047812 */ /* 0x000fc400078e3cff */
[----:B------:R-:W-:Y:S01]  /*1e40*/  F2FP.BF16.F32.PACK_AB R64, R65, R64 ;  /* 0x000000404140723e */ /* 0x000fe200000010ff */
[----:B------:R-:W-:Y:S01]  /*1e50*/  VIADD R3, R3, UR20 ;  /* 0x0000001403037c36 */ /* 0x000fe20008000000 */
[----:B------:R-:W-:Y:S01]  /*1e60*/  F2FP.BF16.F32.PACK_AB R25, R27, R26 ;  /* 0x0000001a1b19723e */ /* 0x000fe200000010ff */
[----:B------:R-:W-:Y:S01]  /*1e70*/  VIADD R4, R4, UR20 ;  /* 0x0000001404047c36 */ /* 0x000fe20008000000 */
[----:B------:R-:W-:Y:S01]  /*1e80*/  F2FP.BF16.F32.PACK_AB R65, R67, R66 ;  /* 0x000000424341723e */ /* 0x000fe200000010ff */
[----:B------:R-:W-:Y:S01]  /*1e90*/  VOTEU.ANY UP0, P0 ;  /* 0x00000000003f7886 */ /* 0x000fe20000000100 */
[----:B------:R-:W-:Y:S01]  /*1ea0*/  F2FP.BF16.F32.PACK_AB R26, R29, R28 ;  /* 0x0000001c1d1a723e */ /* 0x000fe200000010ff */
[----:B------:R-:W-:Y:S01]  /*1eb0*/  VOTEU.ANY UP1, P0 ;  /* 0x00000000003f7886 */ /* 0x000fe20000020100 */
[----:B------:R-:W-:Y:S02]  /*1ec0*/  F2FP.BF16.F32.PACK_AB R27, R31, R30 ;  /* 0x0000001e1f1b723e */ /* 0x000fe400000010ff */
[----:B------:R-:W-:Y:S01]  /*1ed0*/  F2FP.BF16.F32.PACK_AB R32, R33, R32 ;  /* 0x000000202120723e */ /* 0x000fe200000010ff */
[----:B---3--:R-:W-:Y:S01]  /*1ee0*/  @UP0 UMOV UR6, UR32 ;  /* 0x0000002000060c82 */ /* 0x008fe20008000000 */
[----:B------:R-:W-:Y:S01]  /*1ef0*/  LOP3.LUT R0, R0, 0x60, RZ, 0x3c, !PT ;  /* 0x0000006000007812 */ /* 0x000fe200078e3cff */
[----:B------:R-:W-:Y:S01]  /*1f00*/  @UP0 UMOV UR7, UR33 ;  /* 0x0000002100070c82 */ /* 0x000fe20008000000 */
[----:B------:R-:W-:-:S02]  /*1f10*/  F2FP.BF16.F32.PACK_AB R66, R69, R68 ;  /* 0x000000444542723e */ /* 0x000fc400000010ff */
[----:B------:R-:W-:Y:S01]  /*1f20*/  F2FP.BF16.F32.PACK_AB R67, R71, R70 ;  /* 0x000000464743723e */ /* 0x000fe200000010ff */
[----:B------:R-:W-:Y:S01]  /*1f30*/  VIADD R0, R0, UR20 ;  /* 0x0000001400007c36 */ /* 0x000fe20008000000 */
[----:B------:R-:W-:Y:S01]  /*1f40*/  F2FP.BF16.F32.PACK_AB R72, R73, R72 ;  /* 0x000000484948723e */ /* 0x000fe200000010ff */
[----:B------:R-:W1:Y:S02]  /*1f50*/  @!P2 SYNCS.CCTL.IV [UR20+0x14008] ;  /* 0x01400800ff00a9b1 */ /* 0x000e640008000014 */
[----:B-1----:R-:W-:Y:S01]  /*1f60*/  BAR.SYNC.DEFER_BLOCKING 0x0 ;  /* 0x0000000000007b1d */ /* 0x002fe20000010000 */
[----:B------:R-:W-:Y:S02]  /*1f70*/  F2FP.BF16.F32.PACK_AB R33, R35, R34 ;  /* 0x000000222321723e */ /* 0x000fe400000010ff */
[----:B------:R-:W-:Y:S02]  /*1f80*/  F2FP.BF16.F32.PACK_AB R73, R75, R74 ;  /* 0x0000004a4b49723e */ /* 0x000fe400000010ff */
[----:B------:R-:W-:-:S02]  /*1f90*/  F2FP.BF16.F32.PACK_AB R34, R37, R36 ;  /* 0x000000242522723e */ /* 0x000fc400000010ff */
[----:B------:R-:W-:Y:S02]  /*1fa0*/  F2FP.BF16.F32.PACK_AB R35, R39, R38 ;  /* 0x000000262723723e */ /* 0x000fe400000010ff */
[----:B------:R-:W-:Y:S02]  /*1fb0*/  F2FP.BF16.F32.PACK_AB R40, R41, R40 ;  /* 0x000000282928723e */ /* 0x000fe400000010ff */
[----:B------:R-:W-:Y:S02]  /*1fc0*/  F2FP.BF16.F32.PACK_AB R74, R77, R76 ;  /* 0x0000004c4d4a723e */ /* 0x000fe400000010ff */
[----:B------:R-:W-:Y:S02]  /*1fd0*/  F2FP.BF16.F32.PACK_AB R75, R79, R78 ;  /* 0x0000004e4f4b723e */ /* 0x000fe400000010ff */
[----:B------:R-:W-:Y:S02]  /*1fe0*/  F2FP.BF16.F32.PACK_AB R80, R81, R80 ;  /* 0x000000505150723e */ /* 0x000fe400000010ff */
[----:B------:R-:W-:-:S02]  /*1ff0*/  F2FP.BF16.F32.PACK_AB R41, R43, R42 ;  /* 0x0000002a2b29723e */ /* 0x000fc400000010ff */
[----:B------:R-:W-:Y:S02]  /*2000*/  F2FP.BF16.F32.PACK_AB R81, R83, R82 ;  /* 0x000000525351723e */ /* 0x000fe400000010ff */
[----:B------:R-:W-:Y:S02]  /*2010*/  F2FP.BF16.F32.PACK_AB R42, R45, R44 ;  /* 0x0000002c2d2a723e */ /* 0x000fe400000010ff */
[----:B------:R-:W-:Y:S01]  /*2020*/  F2FP.BF16.F32.PACK_AB R43, R47, R46 ;  /* 0x0000002e2f2b723e */ /* 0x000fe200000010ff */
[----:B------:R-:W1:Y:S02]  /*2030*/  @!P2 SYNCS.CCTL.IV [UR20+0x14010] ;  /* 0x01401000ff00a9b1 */ /* 0x000e640008000014 */
[----:B-1----:R-:W-:Y:S01]  /*2040*/  BAR.SYNC.DEFER_BLOCKING 0x0 ;  /* 0x0000000000007b1d */ /* 0x002fe20000010000 */
[----:B------:R-:W-:Y:S02]  /*2050*/  F2FP.BF16.F32.PACK_AB R48, R49, R48 ;  /* 0x000000303130723e */ /* 0x000fe400000010ff */
[----:B------:R-:W-:-:S02]  /*2060*/  F2FP.BF16.F32.PACK_AB R82, R85, R84 ;  /* 0x000000545552723e */ /* 0x000fc400000010ff */
[----:B------:R-:W-:Y:S02]  /*2070*/  F2FP.BF16.F32.PACK_AB R83, R87, R86 ;  /* 0x000000565753723e */ /* 0x000fe400000010ff */
[----:B------:R-:W-:Y:S02]  /*2080*/  F2FP.BF16.F32.PACK_AB R49, R51, R50 ;  /* 0x000000323331723e */ /* 0x000fe400000010ff */
[----:B------:R-:W-:Y:S02]  /*2090*/  F2FP.BF16.F32.PACK_AB R50, R53, R52 ;  /* 0x000000343532723e */ /* 0x000fe400000010ff */
[----:B------:R-:W-:Y:S01]  /*20a0*/  F2FP.BF16.F32.PACK_AB R51, R55, R54 ;  /* 0x000000363733723e */ /* 0x000fe200000010ff */
[----:B------:R-:W1:Y:S02]  /*20b0*/  @!P2 SYNCS.CCTL.IV [UR20+0x14018] ;  /* 0x01401800ff00a9b1 */ /* 0x000e640008000014 */
[----:B-1----:R-:W-:Y:S04]  /*20c0*/  STSM.16.M88.4 [R2], R56 ;  /* 0x0000003802007844 */ /* 0x002fe80000000200 */
[----:B------:R-:W-:Y:S04]  /*20d0*/  STSM.16.M88.4 [R2+0x4000], R24 ;  /* 0x0040001802007844 */ /* 0x000fe80000000200 */
[----:B------:R-:W-:Y:S04]  /*20e0*/  STSM.16.M88.4 [R3], R64 ;  /* 0x0000004003007844 */ /* 0x000fe80000000200 */
[----:B------:R-:W-:Y:S04]  /*20f0*/  STSM.16.M88.4 [R3+0x4000], R32 ;  /* 0x0040002003007844 */ /* 0x000fe80000000200 */
[----:B------:R-:W-:Y:S04]  /*2100*/  STSM.16.M88.4 [R4], R72 ;  /* 0x0000004804007844 */ /* 0x000fe80000000200 */
[----:B------:R-:W-:Y:S04]  /*2110*/  STSM.16.M88.4 [R4+0x4000], R40 ;  /* 0x0040002804007844 */ /* 0x000fe80000000200 */
[----:B------:R-:W-:Y:S04]  /*2120*/  STSM.16.M88.4 [R0], R80 ;  /* 0x0000005000007844 */ /* 0x000fe80000000200 */
[----:B------:R-:W-:Y:S01]  /*2130*/  STSM.16.M88.4 [R0+0x4000], R48 ;  /* 0x0040003000007844 */ /* 0x000fe20000000200 */
[----:B------:R1:W-:Y:S06]  /*2140*/  MEMBAR.ALL.CTA ;  /* 0x0000000000007992 */ /* 0x0003ec0000008000 */
[----:B-1----:R-:W1:Y:S02]  /*2150*/  FENCE.VIEW.ASYNC.S ;  /* 0x00000000000073c6 */ /* 0x002e640000000000 */
[----:B-1----:R-:W-:Y:S06]  /*2160*/  BAR.SYNC.DEFER_BLOCKING 0x0 ;  /* 0x0000000000007b1d */ /* 0x002fec0000010000 */
[----:B------:R1:W-:Y:S01]  /*2170*/  @UP1 UTMASTG.2D [UR20], [UR6] ;  /* 0x00000014060013b5 */ /* 0x0003e20008008000 */
[----:B------:R0:W-:Y:S01]  /*2180*/  UTMACMDFLUSH ;  /* 0x00000000000079b7 */ /* 0x0001e20000000000 */
[----:B------:R-:W-:-:S04]  /*2190*/  DEPBAR.LE SB0, 0x0 ;  /* 0x000080000000791a */ /* 0x000fc80000000000 */
[----:B------:R-:W-:Y:S06]  /*21a0*/  BAR.SYNC.DEFER_BLOCKING 0x0 ;  /* 0x0000000000007b1d */ /* 0x000fec0000010000 */
[----:B-1----:R-:W-:Y:S05]  /*21b0*/  EXIT ;  /* 0x000000000000794d */ /* 0x002fea0003800000 */
.L_x_48:
[----:B------:R-:W1:Y:S02]  /*21c0*/  SYNCS.PHASECHK.TRANS64.TRYWAIT P0, [UR18+0x14000], R3 ;  /* 0x01400003ff0075a7 */ /* 0x000e640008000152 */
[----:B-1----:R-:W-:Y:S05]  /*21d0*/  @!P0 BRA `(.L_x_48) ;  /* 0xfffffffc00f88947 */ /* 0x002fea000383ffff */
[----:B------:R-:W-:Y:S05]  /*21e0*/  BRA `(.L_x_50) ;  /* 0xfffffff800347947 */ /* 0x000fea000383ffff */
.L_x_51:
[----:B------:R-:W-:-:S00]  /*21f0*/  BRA `(.L_x_51) ;  /* 0xfffffffc00fc7947 */ /* 0x000fc0000383ffff */
[----:B------:R-:W-:-:S00]  /*2200*/  NOP ;  /* 0x0000000000007918 */ /* 0x000fc00000000000 */
[----:B------:R-:W-:-:S00]  /*2210*/  NOP ;  /* 0x0000000000007918 */ /* 0x000fc00000000000 */
[----:B------:R-:W-:-:S00]  /*2220*/  NOP ;  /* 0x0000000000007918 */ /* 0x000fc00000000000 */
[----:B------:R-:W-:-:S00]  /*2230*/  NOP ;  /* 0x0000000000007918 */ /* 0x000fc00000000000 */
[----:B------:R-:W-:-:S00]  /*2240*/  NOP ;  /* 0x0000000000007918 */ /* 0x000fc00000000000 */
[----:B------:R-:W-:-:S00]  /*2250*/  NOP ;  /* 0x0000000000007918 */ /* 0x000fc00000000000 */
[----:B------:R-:W-:-:S00]  /*2260*/  NOP ;  /* 0x0000000000007918 */ /* 0x000fc00000000000 */
[----:B------:R-:W-:-:S00]  /*2270*/  NOP ;  /* 0x0000000000007918 */ /* 0x000fc00000000000 */
.L_x_52:


//--------------------- .nv.shared.gluon_wgmma    --------------------------
	.section	.nv.shared.gluon_wgmma,"aw",@nobits
	.sectionflags	@""
	.align	16
	.zero		1024


//--------------------- .nv.shared.reserved.0     --------------------------
	.section	.nv.shared.reserved.0,"aw",@nobits
	.weak		__nv_reservedSMEM_offset_0_alias
	.size		__nv_reservedSMEM_offset_0_alias, 0, 0
	.other		__nv_reservedSMEM_offset_0_alias,@"STO_CUDA_RESERVED_SHARED STV_DEFAULT"
__nv_reservedSMEM_offset_0_alias:
	.zero		0


//--------------------- .nv.constant0.gluon_wgmma --------------------------
	.section	.nv.constant0.gluon_wgmma,"a",@progbits
	.sectionflags	@""
	.align	4
.nv.constant0.gluon_wgmma:
	.zero		608


//--------------------- SYMBOLS --------------------------

	.type		.nv.reservedSmem.offset0,@object
	.size		.nv.reservedSmem.offset0,0x4
